// auto-generated by cutlass_sweep.gemm — config: {"arch": "sm_90", "cluster_m": 2, "cluster_n": 1, "dtype": "int8", "dtype_b": "int8", "layout": "nt", "stages": 0, "tile_k": 256, "tile_m": 256, "tile_n": 80}
#include "cutlass/cutlass.h"
#include "cutlass/gemm/collective/collective_builder.hpp"
#include "cutlass/gemm/device/gemm_universal_adapter.h"
#include "cutlass/gemm/kernel/gemm_universal.hpp"
#include "cutlass/epilogue/collective/collective_builder.hpp"

using ElemA = int8_t;
using ElemB = int8_t;
using ElemCD = int8_t;
using Acc  = int32_t;
using TileShape    = cute::Shape<cute::_256, cute::_80, cute::_256>;
using ClusterShape = cute::Shape<cute::_2, cute::_1, cute::_1>;

using CollectiveEpilogue = typename cutlass::epilogue::collective::CollectiveBuilder<
    cutlass::arch::Sm90, cutlass::arch::OpClassTensorOp,
    TileShape, ClusterShape,
    cutlass::epilogue::collective::EpilogueTileAuto,
    Acc, Acc,
    ElemCD, cutlass::layout::RowMajor, 128 / cutlass::sizeof_bits<ElemCD>::value,
    ElemCD, cutlass::layout::RowMajor, 128 / cutlass::sizeof_bits<ElemCD>::value,
    cutlass::epilogue::collective::EpilogueScheduleAuto
  >::CollectiveOp;

using CollectiveMainloop = typename cutlass::gemm::collective::CollectiveBuilder<
    cutlass::arch::Sm90, cutlass::arch::OpClassTensorOp,
    ElemA, cutlass::layout::RowMajor, 128 / cutlass::sizeof_bits<ElemA>::value,
    ElemB, cutlass::layout::ColumnMajor, 128 / cutlass::sizeof_bits<ElemB>::value,
    Acc,
    TileShape, ClusterShape,
    cutlass::gemm::collective::StageCountAutoCarveout<static_cast<int>(sizeof(typename CollectiveEpilogue::SharedStorage))>,
    cutlass::gemm::collective::KernelScheduleAuto
  >::CollectiveOp;

using GemmKernel = cutlass::gemm::kernel::GemmUniversal<
    cute::Shape<int,int,int,int>,
    CollectiveMainloop,
    CollectiveEpilogue
>;
using Gemm = cutlass::gemm::device::GemmUniversalAdapter<GemmKernel>;

// Force the device kernel symbol into the cubin without needing a host main.
auto* _anchor = &cutlass::device_kernel<GemmKernel>;


// ===== COMPILED SASS (sm_90a) =====

	.target	sm_90a

	.elftype	@"ET_EXEC"


//--------------------- .note.nv.tkinfo           --------------------------
	.section	.note.nv.tkinfo,"",@"SHT_NOTE"
	.sectionflags	@"SHF_NOTE_NV_TKINFO"
	.tkinfo
        /*0018*/ 	.word	0x00000002
        /*0030*/ 	.string	""
        /*0030*/ 	.string	"ptxas"
        /*0030*/ 	.string	"Cuda compilation tools, release 13.0, V13.0.88"
        /*0030*/ 	.string	"Build cuda_13.0.r13.0/compiler.36424714_0"
        /*0030*/ 	.string	"-arch sm_90a -m 64 "



//--------------------- .note.nv.cuinfo           --------------------------
	.section	.note.nv.cuinfo,"",@"SHT_NOTE"
	.sectionflags	@"SHF_NOTE_NV_CUINFO"
        /*0018*/ 	.short	0x0002
        /*001a*/ 	.short	0x005a
        /*001c*/ 	.short	0x0082
	.zero		2


//--------------------- .nv.info                  --------------------------
	.section	.nv.info,"",@"SHT_CUDA_INFO"
	.align	4


	//----- nvinfo : EIATTR_REGCOUNT
	.align		4
        /*0000*/ 	.byte	0x04, 0x2f
        /*0002*/ 	.short	(.L_15 - .L_14)
	.align		4
.L_14:
        /*0004*/ 	.word	index@(_ZN7cutlass13device_kernelINS_4gemm6kernel13GemmUniversalIN4cute5tupleIJiiiiEEENS1_10collective13CollectiveMmaINS1_34MainloopSm90TmaGmmaWarpSpecializedILi2ENS5_IJNS4_1CILi2EEENSA_ILi1EEESC_EEENS1_35KernelTmaWarpSpecializedCooperativeEEENS5_IJNSA_ILi256EEENSA_ILi80EEESG_EEEaNS5_IJlSC_lEEEaSJ_NS4_8TiledMMAINS4_8MMA_AtomIJNS4_4SM904GMMA26MMA_64x16x32_S32S8S8_SS_TNEEEENS4_6LayoutISD_NS5_IJSC_NSA_ILi0EEESR_EEEEENS5_IJNS4_10UnderscoreESU_SU_EEEEENS4_13SM90_TMA_LOADENS4_14ComposedLayoutINS4_7SwizzleILi3ELi4ELi3EEENS4_18smem_ptr_flag_bitsILi8EEENSQ_INS5_IJNSA_ILi8EEENSA_ILi128EEEEEENS5_IJS14_SC_EEEEEEEvNS4_8identityENS4_23SM90_TMA_LOAD_MULTICASTES18_vS19_EENS_8epilogue10collective6detail29Sm90TmaWarpSpecializedAdapterINS1D_15DefaultEpilogueIaSJ_SJ_NS1C_6thread17LinearCombinationIaLi1EiiLNS1H_9ScaleType4KindE0ELNS_15FloatRoundStyleE2EaEENS1_15EpilogueDefaultEEEEEvvEEEEvNT_6ParamsE)
        /*0008*/ 	.word	0x000000a8


	//----- nvinfo : EIATTR_FRAME_SIZE
	.align		4
.L_15:
        /*000c*/ 	.byte	0x04, 0x11
        /*000e*/ 	.short	(.L_17 - .L_16)
	.align		4
.L_16:
        /*0010*/ 	.word	index@(_ZN7cutlass13device_kernelINS_4gemm6kernel13GemmUniversalIN4cute5tupleIJiiiiEEENS1_10collective13CollectiveMmaINS1_34MainloopSm90TmaGmmaWarpSpecializedILi2ENS5_IJNS4_1CILi2EEENSA_ILi1EEESC_EEENS1_35KernelTmaWarpSpecializedCooperativeEEENS5_IJNSA_ILi256EEENSA_ILi80EEESG_EEEaNS5_IJlSC_lEEEaSJ_NS4_8TiledMMAINS4_8MMA_AtomIJNS4_4SM904GMMA26MMA_64x16x32_S32S8S8_SS_TNEEEENS4_6LayoutISD_NS5_IJSC_NSA_ILi0EEESR_EEEEENS5_IJNS4_10UnderscoreESU_SU_EEEEENS4_13SM90_TMA_LOADENS4_14ComposedLayoutINS4_7SwizzleILi3ELi4ELi3EEENS4_18smem_ptr_flag_bitsILi8EEENSQ_INS5_IJNSA_ILi8EEENSA_ILi128EEEEEENS5_IJS14_SC_EEEEEEEvNS4_8identityENS4_23SM90_TMA_LOAD_MULTICASTES18_vS19_EENS_8epilogue10collective6detail29Sm90TmaWarpSpecializedAdapterINS1D_15DefaultEpilogueIaSJ_SJ_NS1C_6thread17LinearCombinationIaLi1EiiLNS1H_9ScaleType4KindE0ELNS_15FloatRoundStyleE2EaEENS1_15EpilogueDefaultEEEEEvvEEEEvNT_6ParamsE)
        /*0014*/ 	.word	0x00000000


	//----- nvinfo : EIATTR_MIN_STACK_SIZE
	.align		4
.L_17:
        /*0018*/ 	.byte	0x04, 0x12
        /*001a*/ 	.short	(.L_19 - .L_18)
	.align		4
.L_18:
        /*001c*/ 	.word	index@(_ZN7cutlass13device_kernelINS_4gemm6kernel13GemmUniversalIN4cute5tupleIJiiiiEEENS1_10collective13CollectiveMmaINS1_34MainloopSm90TmaGmmaWarpSpecializedILi2ENS5_IJNS4_1CILi2EEENSA_ILi1EEESC_EEENS1_35KernelTmaWarpSpecializedCooperativeEEENS5_IJNSA_ILi256EEENSA_ILi80EEESG_EEEaNS5_IJlSC_lEEEaSJ_NS4_8TiledMMAINS4_8MMA_AtomIJNS4_4SM904GMMA26MMA_64x16x32_S32S8S8_SS_TNEEEENS4_6LayoutISD_NS5_IJSC_NSA_ILi0EEESR_EEEEENS5_IJNS4_10UnderscoreESU_SU_EEEEENS4_13SM90_TMA_LOADENS4_14ComposedLayoutINS4_7SwizzleILi3ELi4ELi3EEENS4_18smem_ptr_flag_bitsILi8EEENSQ_INS5_IJNSA_ILi8EEENSA_ILi128EEEEEENS5_IJS14_SC_EEEEEEEvNS4_8identityENS4_23SM90_TMA_LOAD_MULTICASTES18_vS19_EENS_8epilogue10collective6detail29Sm90TmaWarpSpecializedAdapterINS1D_15DefaultEpilogueIaSJ_SJ_NS1C_6thread17LinearCombinationIaLi1EiiLNS1H_9ScaleType4KindE0ELNS_15FloatRoundStyleE2EaEENS1_15EpilogueDefaultEEEEEvvEEEEvNT_6ParamsE)
        /*0020*/ 	.word	0x00000000
.L_19:


//--------------------- .nv.compat                --------------------------
	.section	.nv.compat,"",@"SHT_CUDA_COMPAT_INFO"
	.align	4
        /*0000*/ 	.byte	0x02, 0x09, 0x01, 0x00, 0x02, 0x02, 0x04, 0x00, 0x02, 0x05, 0x05, 0x00, 0x03, 0x07, 0x01, 0x01
        /*0010*/ 	.byte	0x02, 0x03, 0x01, 0x00, 0x02, 0x06, 0x01, 0x00, 0x04, 0x0b, 0x08, 0x00, 0x00, 0x00, 0x00, 0x00
        /*0020*/ 	.byte	0x00, 0x00, 0x00, 0x00


//--------------------- .nv.info._ZN7cutlass13device_kernelINS_4gemm6kernel13GemmUniversalIN4cute5tupleIJiiiiEEENS1_10collective13CollectiveMmaINS1_34MainloopSm90TmaGmmaWarpSpecializedILi2ENS5_IJNS4_1CILi2EEENSA_ILi1EEESC_EEENS1_35KernelTmaWarpSpecializedCooperativeEEENS5_IJNSA_ILi256EEENSA_ILi80EEESG_EEEaNS5_IJlSC_lEEEaSJ_NS4_8TiledMMAINS4_8MMA_AtomIJNS4_4SM904GMMA26MMA_64x16x32_S32S8S8_SS_TNEEEENS4_6LayoutISD_NS5_IJSC_NSA_ILi0EEESR_EEEEENS5_IJNS4_10UnderscoreESU_SU_EEEEENS4_13SM90_TMA_LOADENS4_14ComposedLayoutINS4_7SwizzleILi3ELi4ELi3EEENS4_18smem_ptr_flag_bitsILi8EEENSQ_INS5_IJNSA_ILi8EEENSA_ILi128EEEEEENS5_IJS14_SC_EEEEEEEvNS4_8identityENS4_23SM90_TMA_LOAD_MULTICASTES18_vS19_EENS_8epilogue10collective6detail29Sm90TmaWarpSpecializedAdapterINS1D_15DefaultEpilogueIaSJ_SJ_NS1C_6thread17LinearCombinationIaLi1EiiLNS1H_9ScaleType4KindE0ELNS_15FloatRoundStyleE2EaEENS1_15EpilogueDefaultEEEEEvvEEEEvNT_6ParamsE --------------------------
	.section	.nv.info._ZN7cutlass13device_kernelINS_4gemm6kernel13GemmUniversalIN4cute5tupleIJiiiiEEENS1_10collective13CollectiveMmaINS1_34MainloopSm90TmaGmmaWarpSpecializedILi2ENS5_IJNS4_1CILi2EEENSA_ILi1EEESC_EEENS1_35KernelTmaWarpSpecializedCooperativeEEENS5_IJNSA_ILi256EEENSA_ILi80EEESG_EEEaNS5_IJlSC_lEEEaSJ_NS4_8TiledMMAINS4_8MMA_AtomIJNS4_4SM904GMMA26MMA_64x16x32_S32S8S8_SS_TNEEEENS4_6LayoutISD_NS5_IJSC_NSA_ILi0EEESR_EEEEENS5_IJNS4_10UnderscoreESU_SU_EEEEENS4_13SM90_TMA_LOADENS4_14ComposedLayoutINS4_7SwizzleILi3ELi4ELi3EEENS4_18smem_ptr_flag_bitsILi8EEENSQ_INS5_IJNSA_ILi8EEENSA_ILi128EEEEEENS5_IJS14_SC_EEEEEEEvNS4_8identityENS4_23SM90_TMA_LOAD_MULTICASTES18_vS19_EENS_8epilogue10collective6detail29Sm90TmaWarpSpecializedAdapterINS1D_15DefaultEpilogueIaSJ_SJ_NS1C_6thread17LinearCombinationIaLi1EiiLNS1H_9ScaleType4KindE0ELNS_15FloatRoundStyleE2EaEENS1_15EpilogueDefaultEEEEEvvEEEEvNT_6ParamsE,"",@"SHT_CUDA_INFO"
	.sectionflags	@""
	.align	4


	//----- nvinfo : EIATTR_CUDA_API_VERSION
	.align		4
        /*0000*/ 	.byte	0x04, 0x37
        /*0002*/ 	.short	(.L_21 - .L_20)
.L_20:
        /*0004*/ 	.word	0x00000082


	//----- nvinfo : EIATTR_KPARAM_INFO
	.align		4
.L_21:
        /*0008*/ 	.byte	0x04, 0x17
        /*000a*/ 	.short	(.L_23 - .L_22)
.L_22:
        /*000c*/ 	.word	0x00000000
        /*0010*/ 	.short	0x0000
        /*0012*/ 	.short	0x0070
        /*0014*/ 	.byte	0x00, 0xf0, 0x01, 0x10


	//----- nvinfo : EIATTR_SPARSE_MMA_MASK
	.align		4
.L_23:
        /*0018*/ 	.byte	0x03, 0x50
        /*001a*/ 	.short	0x0000


	//----- nvinfo : EIATTR_MAXREG_COUNT
	.align		4
        /*001c*/ 	.byte	0x03, 0x1b
        /*001e*/ 	.short	0x00a8


	//----- nvinfo : EIATTR_NUM_BARRIERS
	.align		4
        /*0020*/ 	.byte	0x02, 0x4c
        /*0022*/ 	.byte	0x01
	.zero		1


	//----- nvinfo : EIATTR_EXTERNS
	.align		4
        /*0024*/ 	.byte	0x04, 0x0f
        /*0026*/ 	.short	(.L_25 - .L_24)


	//   ....[0]....
	.align		4
.L_24:
        /*0028*/ 	.word	index@(__assertfail)


	//----- nvinfo : EIATTR_MERCURY_ISA_VERSION
	.align		4
.L_25:
        /*002c*/ 	.byte	0x03, 0x5f
        /*002e*/ 	.short	0x0101


	//----- nvinfo : EIATTR_INT_WARP_WIDE_INSTR_OFFSETS
	.align		4
        /*0030*/ 	.byte	0x04, 0x31
        /*0032*/ 	.short	(.L_27 - .L_26)


	//   ....[0]....
.L_26:
        /*0034*/ 	.word	0x00000440


	//   ....[1]....
        /*0038*/ 	.word	0x00000470


	//   ....[2]....
        /*003c*/ 	.word	0x00000630


	//   ....[3]....
        /*0040*/ 	.word	0x000055f0


	//----- nvinfo : EIATTR_COOP_GROUP_MASK_REGIDS
	.align		4
.L_27:
        /*0044*/ 	.byte	0x04, 0x29
        /*0046*/ 	.short	(.L_29 - .L_28)


	//   ....[0]....
.L_28:
        /*0048*/ 	.word	0xffffffff


	//   ....[1]....
        /*004c*/ 	.word	0xffffffff


	//   ....[2]....
        /*0050*/ 	.word	0xffffffff


	//   ....[3]....
        /*0054*/ 	.word	0xffffffff


	//   ....[4]....
        /*0058*/ 	.word	0xffffffff


	//   ....[5]....
        /*005c*/ 	.word	0xffffffff


	//----- nvinfo : EIATTR_COOP_GROUP_INSTR_OFFSETS
	.align		4
.L_29:
        /*0060*/ 	.byte	0x04, 0x28
        /*0062*/ 	.short	(.L_31 - .L_30)


	//   ....[0]....
.L_30:
        /*0064*/ 	.word	0x00000060


	//   ....[1]....
        /*0068*/ 	.word	0x00000070


	//   ....[2]....
        /*006c*/ 	.word	0x00000130


	//   ....[3]....
        /*0070*/ 	.word	0x00000290


	//   ....[4]....
        /*0074*/ 	.word	0x000007b0


	//   ....[5]....
        /*0078*/ 	.word	0x000011e0


	//----- nvinfo : EIATTR_REG_RECONFIG
	.align		4
.L_31:
        /*007c*/ 	.byte	0x01, 0x54
	.zero		2


	//----- nvinfo : EIATTR_SYSCALL_OFFSETS
	.align		4
        /*0080*/ 	.byte	0x04, 0x46
        /*0082*/ 	.short	(.L_33 - .L_32)


	//   ....[0]....
.L_32:
        /*0084*/ 	.word	0x000013b0


	//----- nvinfo : EIATTR_MBARRIER_INSTR_OFFSETS
	.align		4
.L_33:
        /*0088*/ 	.byte	0x04, 0x39
        /*008a*/ 	.short	(.L_35 - .L_34)


	//   ....[0]....
.L_34:
        /*008c*/ 	.word	0x00000230
        /*0090*/ 	.word	0x000000ff
        /*0094*/ 	.word	0x00000000
        /*0098*/ 	.short	0x0100
        /*009a*/ 	.byte	0x08
	.zero		1


	//   ....[1]....
        /*009c*/ 	.word	0x00000240
        /*00a0*/ 	.word	0x000000ff
        /*00a4*/ 	.word	0x00000010
        /*00a8*/ 	.short	0x0100
        /*00aa*/ 	.byte	0x08
	.zero		1


	//   ....[2]....
        /*00ac*/ 	.word	0x00000250
        /*00b0*/ 	.word	0x000000ff
        /*00b4*/ 	.word	0x00000008
        /*00b8*/ 	.short	0x0100
        /*00ba*/ 	.byte	0x08
	.zero		1


	//   ....[3]....
        /*00bc*/ 	.word	0x00000260
        /*00c0*/ 	.word	0x000000ff
        /*00c4*/ 	.word	0x00000018
        /*00c8*/ 	.short	0x0100
        /*00ca*/ 	.byte	0x08
	.zero		1


	//   ....[4]....
        /*00cc*/ 	.word	0x000006b0
        /*00d0*/ 	.word	0x000000ff
        /*00d4*/ 	.word	0x00000030
        /*00d8*/ 	.short	0x0100
        /*00da*/ 	.byte	0x06
	.zero		1


	//   ....[5]....
        /*00dc*/ 	.word	0x00000740
        /*00e0*/ 	.word	0x000000ff
        /*00e4*/ 	.word	0x00000038
        /*00e8*/ 	.short	0x0100
        /*00ea*/ 	.byte	0x06
	.zero		1


	//   ....[6]....
        /*00ec*/ 	.word	0x00001480
        /*00f0*/ 	.word	0x00000003
        /*00f4*/ 	.word	0x00000000
        /*00f8*/ 	.short	0x010a
        /*00fa*/ 	.byte	0x3f
	.zero		1


	//   ....[7]....
        /*00fc*/ 	.word	0x000014c0
        /*0100*/ 	.word	0x00000003
        /*0104*/ 	.word	0x00000000
        /*0108*/ 	.short	0x010a
        /*010a*/ 	.byte	0x3f
	.zero		1


	//   ....[8]....
        /*010c*/ 	.word	0x00003530
        /*0110*/ 	.word	0x00000005
        /*0114*/ 	.word	0x00000000
        /*0118*/ 	.short	0x010a
        /*011a*/ 	.byte	0x3f
	.zero		1


	//   ....[9]....
        /*011c*/ 	.word	0x00003570
        /*0120*/ 	.word	0x00000005
        /*0124*/ 	.word	0x00000000
        /*0128*/ 	.short	0x010a
        /*012a*/ 	.byte	0x3f
	.zero		1


	//   ....[10]....
        /*012c*/ 	.word	0x00005490
        /*0130*/ 	.word	0x00000005
        /*0134*/ 	.word	0x00000000
        /*0138*/ 	.short	0x0101
        /*013a*/ 	.byte	0x3f
	.zero		1


	//   ....[11]....
        /*013c*/ 	.word	0x00005670
        /*0140*/ 	.word	0x00000003
        /*0144*/ 	.word	0x00000000
        /*0148*/ 	.short	0x0101
        /*014a*/ 	.byte	0x3f
	.zero		1


	//   ....[12]....
        /*014c*/ 	.word	0x0000a8e0
        /*0150*/ 	.word	0x00000014
        /*0154*/ 	.word	0x00000010
        /*0158*/ 	.short	0x010a
        /*015a*/ 	.byte	0x3f
	.zero		1


	//   ....[13]....
        /*015c*/ 	.word	0x0000ad60
        /*0160*/ 	.word	0x00000005
        /*0164*/ 	.word	0x00000038
        /*0168*/ 	.short	0x0101
        /*016a*/ 	.byte	0x3f
	.zero		1


	//   ....[14]....
        /*016c*/ 	.word	0x0000b480
        /*0170*/ 	.word	0x00000007
        /*0174*/ 	.word	0x00000000
        /*0178*/ 	.short	0x010a
        /*017a*/ 	.byte	0x3f
	.zero		1


	//   ....[15]....
        /*017c*/ 	.word	0x0000b500
        /*0180*/ 	.word	0x00000003
        /*0184*/ 	.word	0x00000000
        /*0188*/ 	.short	0x010a
        /*018a*/ 	.byte	0x3f
	.zero		1


	//   ....[16]....
        /*018c*/ 	.word	0x0000b560
        /*0190*/ 	.word	0x00000003
        /*0194*/ 	.word	0x00000000
        /*0198*/ 	.short	0x010a
        /*019a*/ 	.byte	0x3f
	.zero		1


	//   ....[17]....
        /*019c*/ 	.word	0x0000b5b0
        /*01a0*/ 	.word	0x00000005
        /*01a4*/ 	.word	0x00000000
        /*01a8*/ 	.short	0x010a
        /*01aa*/ 	.byte	0x3f
	.zero		1


	//   ....[18]....
        /*01ac*/ 	.word	0x0000b680
        /*01b0*/ 	.word	0x00000014
        /*01b4*/ 	.word	0x00000010
        /*01b8*/ 	.short	0x010a
        /*01ba*/ 	.byte	0x3f
	.zero		1


	//   ....[19]....
        /*01bc*/ 	.word	0x0000b750
        /*01c0*/ 	.word	0x00000007
        /*01c4*/ 	.word	0x00000000
        /*01c8*/ 	.short	0x010a
        /*01ca*/ 	.byte	0x3f
	.zero		1


	//----- nvinfo : EIATTR_NUM_MBARRIERS
	.align		4
.L_35:
        /*01cc*/ 	.byte	0x03, 0x38
        /*01ce*/ 	.short	0x0006


	//----- nvinfo : EIATTR_EXIT_INSTR_OFFSETS
	.align		4
        /*01d0*/ 	.byte	0x04, 0x1c
        /*01d2*/ 	.short	(.L_37 - .L_36)


	//   ....[0]....
.L_36:
        /*01d4*/ 	.word	0x00000910


	//   ....[1]....
        /*01d8*/ 	.word	0x00001120


	//   ....[2]....
        /*01dc*/ 	.word	0x00009ff0


	//   ....[3]....
        /*01e0*/ 	.word	0x0000a550


	//   ....[4]....
        /*01e4*/ 	.word	0x0000b550


	//----- nvinfo : EIATTR_MAX_THREADS
	.align		4
.L_37:
        /*01e8*/ 	.byte	0x04, 0x05
        /*01ea*/ 	.short	(.L_39 - .L_38)
.L_38:
        /*01ec*/ 	.word	0x00000180
        /*01f0*/ 	.word	0x00000001
        /*01f4*/ 	.word	0x00000001


	//----- nvinfo : EIATTR_CRS_STACK_SIZE
	.align		4
.L_39:
        /*01f8*/ 	.byte	0x04, 0x1e
        /*01fa*/ 	.short	(.L_41 - .L_40)
.L_40:
        /*01fc*/ 	.word	0x00000000


	//----- nvinfo : EIATTR_CBANK_PARAM_SIZE
	.align		4
.L_41:
        /*0200*/ 	.byte	0x03, 0x19
        /*0202*/ 	.short	0x0470


	//----- nvinfo : EIATTR_PARAM_CBANK
	.align		4
        /*0204*/ 	.byte	0x04, 0x0a
        /*0206*/ 	.short	(.L_43 - .L_42)
	.align		4
.L_42:
        /*0208*/ 	.word	index@(.nv.constant0._ZN7cutlass13device_kernelINS_4gemm6kernel13GemmUniversalIN4cute5tupleIJiiiiEEENS1_10collective13CollectiveMmaINS1_34MainloopSm90TmaGmmaWarpSpecializedILi2ENS5_IJNS4_1CILi2EEENSA_ILi1EEESC_EEENS1_35KernelTmaWarpSpecializedCooperativeEEENS5_IJNSA_ILi256EEENSA_ILi80EEESG_EEEaNS5_IJlSC_lEEEaSJ_NS4_8TiledMMAINS4_8MMA_AtomIJNS4_4SM904GMMA26MMA_64x16x32_S32S8S8_SS_TNEEEENS4_6LayoutISD_NS5_IJSC_NSA_ILi0EEESR_EEEEENS5_IJNS4_10UnderscoreESU_SU_EEEEENS4_13SM90_TMA_LOADENS4_14ComposedLayoutINS4_7SwizzleILi3ELi4ELi3EEENS4_18smem_ptr_flag_bitsILi8EEENSQ_INS5_IJNSA_ILi8EEENSA_ILi128EEEEEENS5_IJS14_SC_EEEEEEEvNS4_8identityENS4_23SM90_TMA_LOAD_MULTICASTES18_vS19_EENS_8epilogue10collective6detail29Sm90TmaWarpSpecializedAdapterINS1D_15DefaultEpilogueIaSJ_SJ_NS1C_6thread17LinearCombinationIaLi1EiiLNS1H_9ScaleType4KindE0ELNS_15FloatRoundStyleE2EaEENS1_15EpilogueDefaultEEEEEvvEEEEvNT_6ParamsE)
        /*020c*/ 	.short	0x0210
        /*020e*/ 	.short	0x0470


	//----- nvinfo : EIATTR_SW_WAR
	.align		4
.L_43:
        /*0210*/ 	.byte	0x04, 0x36
        /*0212*/ 	.short	(.L_45 - .L_44)
.L_44:
        /*0214*/ 	.word	0x00000008
.L_45:


//--------------------- .nv.callgraph             --------------------------
	.section	.nv.callgraph,"",@"SHT_CUDA_CALLGRAPH"
	.align	4
	.sectionentsize	8
	.align		4
        /*0000*/ 	.word	0x00000000
	.align		4
        /*0004*/ 	.word	0xffffffff
	.align		4
        /*0008*/ 	.word	index@(_ZN7cutlass13device_kernelINS_4gemm6kernel13GemmUniversalIN4cute5tupleIJiiiiEEENS1_10collective13CollectiveMmaINS1_34MainloopSm90TmaGmmaWarpSpecializedILi2ENS5_IJNS4_1CILi2EEENSA_ILi1EEESC_EEENS1_35KernelTmaWarpSpecializedCooperativeEEENS5_IJNSA_ILi256EEENSA_ILi80EEESG_EEEaNS5_IJlSC_lEEEaSJ_NS4_8TiledMMAINS4_8MMA_AtomIJNS4_4SM904GMMA26MMA_64x16x32_S32S8S8_SS_TNEEEENS4_6LayoutISD_NS5_IJSC_NSA_ILi0EEESR_EEEEENS5_IJNS4_10UnderscoreESU_SU_EEEEENS4_13SM90_TMA_LOADENS4_14ComposedLayoutINS4_7SwizzleILi3ELi4ELi3EEENS4_18smem_ptr_flag_bitsILi8EEENSQ_INS5_IJNSA_ILi8EEENSA_ILi128EEEEEENS5_IJS14_SC_EEEEEEEvNS4_8identityENS4_23SM90_TMA_LOAD_MULTICASTES18_vS19_EENS_8epilogue10collective6detail29Sm90TmaWarpSpecializedAdapterINS1D_15DefaultEpilogueIaSJ_SJ_NS1C_6thread17LinearCombinationIaLi1EiiLNS1H_9ScaleType4KindE0ELNS_15FloatRoundStyleE2EaEENS1_15EpilogueDefaultEEEEEvvEEEEvNT_6ParamsE)
	.align		4
        /*000c*/ 	.word	index@(__assertfail)
	.align		4
        /*0010*/ 	.word	0x00000000
	.align		4
        /*0014*/ 	.word	0xfffffffe
	.align		4
        /*0018*/ 	.word	0x00000000
	.align		4
        /*001c*/ 	.word	0xfffffffd
	.align		4
        /*0020*/ 	.word	0x00000000
	.align		4
        /*0024*/ 	.word	0xfffffffc


//--------------------- .nv.constant4             --------------------------
	.section	.nv.constant4,"a",@progbits
	.align	8
	.align		8
.nv.constant4:
        /*0000*/ 	.dword	__assertfail
	.align		8
        /*0008*/ 	.dword	__unnamed_1
	.align		8
        /*0010*/ 	.dword	_ZN40_INTERNAL_362df1a5_4_k_cu_7ce57626_141214cuda3std3__45__cpo5beginE
	.align		8
        /*0018*/ 	.dword	_ZN40_INTERNAL_362df1a5_4_k_cu_7ce57626_141214cuda3std3__45__cpo3endE
	.align		8
        /*0020*/ 	.dword	_ZN40_INTERNAL_362df1a5_4_k_cu_7ce57626_141214cuda3std3__45__cpo6cbeginE
	.align		8
        /*0028*/ 	.dword	_ZN40_INTERNAL_362df1a5_4_k_cu_7ce57626_141214cuda3std3__45__cpo4cendE
	.align		8
        /*0030*/ 	.dword	_ZN40_INTERNAL_362df1a5_4_k_cu_7ce57626_141214cuda3std3__442_GLOBAL__N__362df1a5_4_k_cu_7ce57626_141216ignoreE
	.align		8
        /*0038*/ 	.dword	_ZN40_INTERNAL_362df1a5_4_k_cu_7ce57626_141214cuda3std3__419piecewise_constructE
	.align		8
        /*0040*/ 	.dword	_ZN40_INTERNAL_362df1a5_4_k_cu_7ce57626_141214cuda3std3__48in_placeE
	.align		8
        /*0048*/ 	.dword	_ZN40_INTERNAL_362df1a5_4_k_cu_7ce57626_141214cuda3std6ranges3__45__cpo4swapE
	.align		8
        /*0050*/ 	.dword	_ZN40_INTERNAL_362df1a5_4_k_cu_7ce57626_141214cuda3std6ranges3__45__cpo9iter_moveE
	.align		8
        /*0058*/ 	.dword	_ZN40_INTERNAL_362df1a5_4_k_cu_7ce57626_141214cute7productE
	.align		8
        /*0060*/ 	.dword	_ZN40_INTERNAL_362df1a5_4_k_cu_7ce57626_141214cute1_E
	.align		8
        /*0068*/ 	.dword	$str$22
	.align		8
        /*0070*/ 	.dword	$str$23


//--------------------- .text._ZN7cutlass13device_kernelINS_4gemm6kernel13GemmUniversalIN4cute5tupleIJiiiiEEENS1_10collective13CollectiveMmaINS1_34MainloopSm90TmaGmmaWarpSpecializedILi2ENS5_IJNS4_1CILi2EEENSA_ILi1EEESC_EEENS1_35KernelTmaWarpSpecializedCooperativeEEENS5_IJNSA_ILi256EEENSA_ILi80EEESG_EEEaNS5_IJlSC_lEEEaSJ_NS4_8TiledMMAINS4_8MMA_AtomIJNS4_4SM904GMMA26MMA_64x16x32_S32S8S8_SS_TNEEEENS4_6LayoutISD_NS5_IJSC_NSA_ILi0EEESR_EEEEENS5_IJNS4_10UnderscoreESU_SU_EEEEENS4_13SM90_TMA_LOADENS4_14ComposedLayoutINS4_7SwizzleILi3ELi4ELi3EEENS4_18smem_ptr_flag_bitsILi8EEENSQ_INS5_IJNSA_ILi8EEENSA_ILi128EEEEEENS5_IJS14_SC_EEEEEEEvNS4_8identityENS4_23SM90_TMA_LOAD_MULTICASTES18_vS19_EENS_8epilogue10collective6detail29Sm90TmaWarpSpecializedAdapterINS1D_15DefaultEpilogueIaSJ_SJ_NS1C_6thread17LinearCombinationIaLi1EiiLNS1H_9ScaleType4KindE0ELNS_15FloatRoundStyleE2EaEENS1_15EpilogueDefaultEEEEEvvEEEEvNT_6ParamsE --------------------------
	.section	.text._ZN7cutlass13device_kernelINS_4gemm6kernel13GemmUniversalIN4cute5tupleIJiiiiEEENS1_10collective13CollectiveMmaINS1_34MainloopSm90TmaGmmaWarpSpecializedILi2ENS5_IJNS4_1CILi2EEENSA_ILi1EEESC_EEENS1_35KernelTmaWarpSpecializedCooperativeEEENS5_IJNSA_ILi256EEENSA_ILi80EEESG_EEEaNS5_IJlSC_lEEEaSJ_NS4_8TiledMMAINS4_8MMA_AtomIJNS4_4SM904GMMA26MMA_64x16x32_S32S8S8_SS_TNEEEENS4_6LayoutISD_NS5_IJSC_NSA_ILi0EEESR_EEEEENS5_IJNS4_10UnderscoreESU_SU_EEEEENS4_13SM90_TMA_LOADENS4_14ComposedLayoutINS4_7SwizzleILi3ELi4ELi3EEENS4_18smem_ptr_flag_bitsILi8EEENSQ_INS5_IJNSA_ILi8EEENSA_ILi128EEEEEENS5_IJS14_SC_EEEEEEEvNS4_8identityENS4_23SM90_TMA_LOAD_MULTICASTES18_vS19_EENS_8epilogue10collective6detail29Sm90TmaWarpSpecializedAdapterINS1D_15DefaultEpilogueIaSJ_SJ_NS1C_6thread17LinearCombinationIaLi1EiiLNS1H_9ScaleType4KindE0ELNS_15FloatRoundStyleE2EaEENS1_15EpilogueDefaultEEEEEvvEEEEvNT_6ParamsE,"ax",@progbits
	.align	128
.text._ZN7cutlass13device_kernelINS_4gemm6kernel13GemmUniversalIN4cute5tupleIJiiiiEEENS1_10collective13CollectiveMmaINS1_34MainloopSm90TmaGmmaWarpSpecializedILi2ENS5_IJNS4_1CILi2EEENSA_ILi1EEESC_EEENS1_35KernelTmaWarpSpecializedCooperativeEEENS5_IJNSA_ILi256EEENSA_ILi80EEESG_EEEaNS5_IJlSC_lEEEaSJ_NS4_8TiledMMAINS4_8MMA_AtomIJNS4_4SM904GMMA26MMA_64x16x32_S32S8S8_SS_TNEEEENS4_6LayoutISD_NS5_IJSC_NSA_ILi0EEESR_EEEEENS5_IJNS4_10UnderscoreESU_SU_EEEEENS4_13SM90_TMA_LOADENS4_14ComposedLayoutINS4_7SwizzleILi3ELi4ELi3EEENS4_18smem_ptr_flag_bitsILi8EEENSQ_INS5_IJNSA_ILi8EEENSA_ILi128EEEEEENS5_IJS14_SC_EEEEEEEvNS4_8identityENS4_23SM90_TMA_LOAD_MULTICASTES18_vS19_EENS_8epilogue10collective6detail29Sm90TmaWarpSpecializedAdapterINS1D_15DefaultEpilogueIaSJ_SJ_NS1C_6thread17LinearCombinationIaLi1EiiLNS1H_9ScaleType4KindE0ELNS_15FloatRoundStyleE2EaEENS1_15EpilogueDefaultEEEEEvvEEEEvNT_6ParamsE:
        .type           _ZN7cutlass13device_kernelINS_4gemm6kernel13GemmUniversalIN4cute5tupleIJiiiiEEENS1_10collective13CollectiveMmaINS1_34MainloopSm90TmaGmmaWarpSpecializedILi2ENS5_IJNS4_1CILi2EEENSA_ILi1EEESC_EEENS1_35KernelTmaWarpSpecializedCooperativeEEENS5_IJNSA_ILi256EEENSA_ILi80EEESG_EEEaNS5_IJlSC_lEEEaSJ_NS4_8TiledMMAINS4_8MMA_AtomIJNS4_4SM904GMMA26MMA_64x16x32_S32S8S8_SS_TNEEEENS4_6LayoutISD_NS5_IJSC_NSA_ILi0EEESR_EEEEENS5_IJNS4_10UnderscoreESU_SU_EEEEENS4_13SM90_TMA_LOADENS4_14ComposedLayoutINS4_7SwizzleILi3ELi4ELi3EEENS4_18smem_ptr_flag_bitsILi8EEENSQ_INS5_IJNSA_ILi8EEENSA_ILi128EEEEEENS5_IJS14_SC_EEEEEEEvNS4_8identityENS4_23SM90_TMA_LOAD_MULTICASTES18_vS19_EENS_8epilogue10collective6detail29Sm90TmaWarpSpecializedAdapterINS1D_15DefaultEpilogueIaSJ_SJ_NS1C_6thread17LinearCombinationIaLi1EiiLNS1H_9ScaleType4KindE0ELNS_15FloatRoundStyleE2EaEENS1_15EpilogueDefaultEEEEEvvEEEEvNT_6ParamsE,@function
        .size           _ZN7cutlass13device_kernelINS_4gemm6kernel13GemmUniversalIN4cute5tupleIJiiiiEEENS1_10collective13CollectiveMmaINS1_34MainloopSm90TmaGmmaWarpSpecializedILi2ENS5_IJNS4_1CILi2EEENSA_ILi1EEESC_EEENS1_35KernelTmaWarpSpecializedCooperativeEEENS5_IJNSA_ILi256EEENSA_ILi80EEESG_EEEaNS5_IJlSC_lEEEaSJ_NS4_8TiledMMAINS4_8MMA_AtomIJNS4_4SM904GMMA26MMA_64x16x32_S32S8S8_SS_TNEEEENS4_6LayoutISD_NS5_IJSC_NSA_ILi0EEESR_EEEEENS5_IJNS4_10UnderscoreESU_SU_EEEEENS4_13SM90_TMA_LOADENS4_14ComposedLayoutINS4_7SwizzleILi3ELi4ELi3EEENS4_18smem_ptr_flag_bitsILi8EEENSQ_INS5_IJNSA_ILi8EEENSA_ILi128EEEEEENS5_IJS14_SC_EEEEEEEvNS4_8identityENS4_23SM90_TMA_LOAD_MULTICASTES18_vS19_EENS_8epilogue10collective6detail29Sm90TmaWarpSpecializedAdapterINS1D_15DefaultEpilogueIaSJ_SJ_NS1C_6thread17LinearCombinationIaLi1EiiLNS1H_9ScaleType4KindE0ELNS_15FloatRoundStyleE2EaEENS1_15EpilogueDefaultEEEEEvvEEEEvNT_6ParamsE,(.L_x_229 - _ZN7cutlass13device_kernelINS_4gemm6kernel13GemmUniversalIN4cute5tupleIJiiiiEEENS1_10collective13CollectiveMmaINS1_34MainloopSm90TmaGmmaWarpSpecializedILi2ENS5_IJNS4_1CILi2EEENSA_ILi1EEESC_EEENS1_35KernelTmaWarpSpecializedCooperativeEEENS5_IJNSA_ILi256EEENSA_ILi80EEESG_EEEaNS5_IJlSC_lEEEaSJ_NS4_8TiledMMAINS4_8MMA_AtomIJNS4_4SM904GMMA26MMA_64x16x32_S32S8S8_SS_TNEEEENS4_6LayoutISD_NS5_IJSC_NSA_ILi0EEESR_EEEEENS5_IJNS4_10UnderscoreESU_SU_EEEEENS4_13SM90_TMA_LOADENS4_14ComposedLayoutINS4_7SwizzleILi3ELi4ELi3EEENS4_18smem_ptr_flag_bitsILi8EEENSQ_INS5_IJNSA_ILi8EEENSA_ILi128EEEEEENS5_IJS14_SC_EEEEEEEvNS4_8identityENS4_23SM90_TMA_LOAD_MULTICASTES18_vS19_EENS_8epilogue10collective6detail29Sm90TmaWarpSpecializedAdapterINS1D_15DefaultEpilogueIaSJ_SJ_NS1C_6thread17LinearCombinationIaLi1EiiLNS1H_9ScaleType4KindE0ELNS_15FloatRoundStyleE2EaEENS1_15EpilogueDefaultEEEEEvvEEEEvNT_6ParamsE)
        .other          _ZN7cutlass13device_kernelINS_4gemm6kernel13GemmUniversalIN4cute5tupleIJiiiiEEENS1_10collective13CollectiveMmaINS1_34MainloopSm90TmaGmmaWarpSpecializedILi2ENS5_IJNS4_1CILi2EEENSA_ILi1EEESC_EEENS1_35KernelTmaWarpSpecializedCooperativeEEENS5_IJNSA_ILi256EEENSA_ILi80EEESG_EEEaNS5_IJlSC_lEEEaSJ_NS4_8TiledMMAINS4_8MMA_AtomIJNS4_4SM904GMMA26MMA_64x16x32_S32S8S8_SS_TNEEEENS4_6LayoutISD_NS5_IJSC_NSA_ILi0EEESR_EEEEENS5_IJNS4_10UnderscoreESU_SU_EEEEENS4_13SM90_TMA_LOADENS4_14ComposedLayoutINS4_7SwizzleILi3ELi4ELi3EEENS4_18smem_ptr_flag_bitsILi8EEENSQ_INS5_IJNSA_ILi8EEENSA_ILi128EEEEEENS5_IJS14_SC_EEEEEEEvNS4_8identityENS4_23SM90_TMA_LOAD_MULTICASTES18_vS19_EENS_8epilogue10collective6detail29Sm90TmaWarpSpecializedAdapterINS1D_15DefaultEpilogueIaSJ_SJ_NS1C_6thread17LinearCombinationIaLi1EiiLNS1H_9ScaleType4KindE0ELNS_15FloatRoundStyleE2EaEENS1_15EpilogueDefaultEEEEEvvEEEEvNT_6ParamsE,@"STO_CUDA_ENTRY STV_DEFAULT"
_ZN7cutlass13device_kernelINS_4gemm6kernel13GemmUniversalIN4cute5tupleIJiiiiEEENS1_10collective13CollectiveMmaINS1_34MainloopSm90TmaGmmaWarpSpecializedILi2ENS5_IJNS4_1CILi2EEENSA_ILi1EEESC_EEENS1_35KernelTmaWarpSpecializedCooperativeEEENS5_IJNSA_ILi256EEENSA_ILi80EEESG_EEEaNS5_IJlSC_lEEEaSJ_NS4_8TiledMMAINS4_8MMA_AtomIJNS4_4SM904GMMA26MMA_64x16x32_S32S8S8_SS_TNEEEENS4_6LayoutISD_NS5_IJSC_NSA_ILi0EEESR_EEEEENS5_IJNS4_10UnderscoreESU_SU_EEEEENS4_13SM90_TMA_LOADENS4_14ComposedLayoutINS4_7SwizzleILi3ELi4ELi3EEENS4_18smem_ptr_flag_bitsILi8EEENSQ_INS5_IJNSA_ILi8EEENSA_ILi128EEEEEENS5_IJS14_SC_EEEEEEEvNS4_8identityENS4_23SM90_TMA_LOAD_MULTICASTES18_vS19_EENS_8epilogue10collective6detail29Sm90TmaWarpSpecializedAdapterINS1D_15DefaultEpilogueIaSJ_SJ_NS1C_6thread17LinearCombinationIaLi1EiiLNS1H_9ScaleType4KindE0ELNS_15FloatRoundStyleE2EaEENS1_15EpilogueDefaultEEEEEvvEEEEvNT_6ParamsE:
[----:B------:R-:W0:Y:S01]  /*0000*/  LDC R1, c[0x0][0x28] ;  /* 0x00000a00ff017b82 */ /* 0x000e220000000800 */
[----:B------:R-:W1:Y:S01]  /*0010*/  S2R R18, SR_TID.X ;  /* 0x0000000000127919 */ /* 0x000e620000002100 */
[----:B------:R-:W-:Y:S01]  /*0020*/  ELECT P0, URZ, PT ;  /* 0x00000000003f782f */ /* 0x000fe20003800000 */
[----:B------:R-:W-:Y:S01]  /*0030*/  BSSY B0, `(.L_x_0) ;  /* 0x000000f000007945 */ /* 0x000fe20003800000 */
[--C-:B-1----:R-:W-:Y:S02]  /*0040*/  SHF.R.U32.HI R0, RZ, 0x5, R18.reuse ;  /* 0x00000005ff007819 */ /* 0x102fe40000011612 */
[----:B------:R-:W-:-:S03]  /*0050*/  SHF.R.U32.HI R3, RZ, 0x7, R18 ;  /* 0x00000007ff037819 */ /* 0x000fc60000011612 */
[----:B------:R-:W1:Y:S04]  /*0060*/  SHFL.IDX PT, R2, R0, RZ, 0x1f ;  /* 0x00001fff00027589 */ /* 0x000e6800000e0000 */
[----:B------:R2:W3:Y:S01]  /*0070*/  SHFL.IDX PT, R5, R3, RZ, 0x1f ;  /* 0x00001fff03057589 */ /* 0x0004e200000e0000 */
[----:B-1----:R-:W-:-:S13]  /*0080*/  ISETP.NE.OR P0, PT, R2, RZ, !P0 ;  /* 0x000000ff0200720c */ /* 0x002fda0004705670 */
[----:B0-23--:R-:W-:Y:S05]  /*0090*/  @P0 BRA `(.L_x_1) ;  /* 0x0000000000200947 */ /* 0x00dfea0003800000 */
[----:B------:R-:W-:Y:S02]  /*00a0*/  ULDC.64 UR4, c[0x0][0x198] ;  /* 0x0000660000047ab9 */ /* 0x000fe40000000a00 */
[----:B------:R-:W-:Y:S02]  /*00b0*/  UIADD3 UR6, UP0, UR4, 0xf0, URZ ;  /* 0x000000f004067890 */ /* 0x000fe4000ff1e03f */
[----:B------:R-:W-:Y:S02]  /*00c0*/  UIADD3 UR4, UP1, UR4, 0x1f0, URZ ;  /* 0x000001f004047890 */ /* 0x000fe4000ff3e03f */
[----:B------:R-:W-:Y:S02]  /*00d0*/  UIADD3.X UR7, URZ, UR5, URZ, UP0, !UPT ;  /* 0x000000053f077290 */ /* 0x000fe400087fe43f */
[----:B------:R-:W-:-:S07]  /*00e0*/  UIADD3.X UR5, URZ, UR5, URZ, UP1, !UPT ;  /* 0x000000053f057290 */ /* 0x000fce0008ffe43f */
[----:B------:R0:W-:Y:S02]  /*00f0*/  UTMACCTL.PF [UR6] ;  /* 0x00000000060079b9 */ /* 0x0001e40008040000 */
[----:B------:R0:W-:Y:S02]  /*0100*/  UTMACCTL.PF [UR4] ;  /* 0x00000000040079b9 */ /* 0x0001e40008040000 */
[----:B0-----:R-:W-:Y:S01]  /*0110*/  NOP ;  /* 0x0000000000007918 */ /* 0x001fe20000000000 */
.L_x_1:
[----:B------:R-:W-:Y:S05]  /*0120*/  BSYNC B0 ;  /* 0x0000000000007941 */ /* 0x000fea0003800000 */
.L_x_0:
[----:B------:R-:W0:Y:S02]  /*0130*/  SHFL.IDX PT, R3, R0, RZ, 0x1f ;  /* 0x00001fff00037589 */ /* 0x000e2400000e0000 */
[----:B0-----:R-:W-:-:S13]  /*0140*/  ISETP.NE.AND P0, PT, R3, RZ, PT ;  /* 0x000000ff0300720c */ /* 0x001fda0003f05270 */
[----:B------:R-:W-:Y:S05]  /*0150*/  @P0 BRA `(.L_x_2) ;  /* 0x0000000000480947 */ /* 0x000fea0003800000 */
[----:B------:R-:W0:Y:S01]  /*0160*/  S2UR UR8, SR_CgaCtaId ;  /* 0x00000000000879c3 */ /* 0x000e220000008800 */
[----:B------:R-:W-:Y:S01]  /*0170*/  UMOV UR4, 0x400 ;  /* 0x0000040000047882 */ /* 0x000fe20000000000 */
[----:B------:R-:W-:Y:S01]  /*0180*/  UMOV UR5, 0x1 ;  /* 0x0000000100057882 */ /* 0x000fe20000000000 */
[----:B------:R-:W-:Y:S01]  /*0190*/  UMOV UR6, 0x4 ;  /* 0x0000000400067882 */ /* 0x000fe20000000000 */
[----:B------:R-:W-:Y:S01]  /*01a0*/  ELECT P0, URZ, PT ;  /* 0x00000000003f782f */ /* 0x000fe20003800000 */
[----:B------:R-:W-:-:S04]  /*01b0*/  UIADD3 UR6, -UR6, 0x100000, URZ ;  /* 0x0010000006067890 */ /* 0x000fc8000fffe13f */
[----:B------:R-:W-:Y:S02]  /*01c0*/  USHF.L.U32 UR7, UR6, 0xb, URZ ;  /* 0x0000000b06077899 */ /* 0x000fe4000800063f */
[----:B------:R-:W-:Y:S02]  /*01d0*/  USHF.L.U32 UR6, UR6, 0x1, URZ ;  /* 0x0000000106067899 */ /* 0x000fe4000800063f */
[----:B0-----:R-:W-:Y:S02]  /*01e0*/  ULEA UR8, UR8, UR4, 0x18 ;  /* 0x0000000408087291 */ /* 0x001fe4000f8ec03f */
[----:B------:R-:W-:-:S04]  /*01f0*/  UIADD3 UR4, -UR5, 0x100000, URZ ;  /* 0x0010000005047890 */ /* 0x000fc8000fffe13f */
[----:B------:R-:W-:Y:S02]  /*0200*/  USHF.L.U32 UR5, UR4, 0xb, URZ ;  /* 0x0000000b04057899 */ /* 0x000fe4000800063f */
[----:B------:R-:W-:Y:S01]  /*0210*/  USHF.L.U32 UR4, UR4, 0x1, URZ ;  /* 0x0000000104047899 */ /* 0x000fe2000800063f */
[----:B------:R-:W0:Y:S11]  /*0220*/  FENCE.VIEW.ASYNC.S ;  /* 0x00000000000073c6 */ /* 0x000e360000000000 */
[----:B0-----:R0:W1:Y:S01]  /*0230*/  SYNCS.EXCH.64 URZ, [UR8], UR4 ;  /* 0x00000004083f75b2 */ /* 0x0010620008000100 */
[----:B------:R0:W2:Y:S01]  /*0240*/  SYNCS.EXCH.64 URZ, [UR8+0x10], UR6 ;  /* 0x00001006083f75b2 */ /* 0x0000a20008000100 */
[----:B------:R0:W3:Y:S01]  /*0250*/  SYNCS.EXCH.64 URZ, [UR8+0x8], UR4 ;  /* 0x00000804083f75b2 */ /* 0x0000e20008000100 */
[----:B------:R0:W4:Y:S01]  /*0260*/  SYNCS.EXCH.64 URZ, [UR8+0x18], UR6 ;  /* 0x00001806083f75b2 */ /* 0x0001220008000100 */
[----:B------:R-:W-:Y:S01]  /*0270*/  NOP ;  /* 0x0000000000007918 */ /* 0x000fe20000000000 */
.L_x_2:
[----:B------:R-:W-:Y:S01]  /*0280*/  SHF.R.S32.HI R7, RZ, 0x1f, R18 ;  /* 0x0000001fff077819 */ /* 0x000fe20000011412 */
[----:B------:R-:W5:Y:S01]  /*0290*/  SHFL.IDX PT, R0, R0, RZ, 0x1f ;  /* 0x00001fff00007589 */ /* 0x000f6200000e0000 */
[----:B0-----:R-:W0:Y:S01]  /*02a0*/  S2UR UR8, SR_CTAID.X ;  /* 0x00000000000879c3 */ /* 0x001e220000002500 */
[----:B------:R-:W-:Y:S02]  /*02b0*/  ELECT P0, URZ, PT ;  /* 0x00000000003f782f */ /* 0x000fe40003800000 */
[----:B------:R-:W-:Y:S01]  /*02c0*/  LEA.HI R7, R7, R18, RZ, 0x7 ;  /* 0x0000001207077211 */ /* 0x000fe200078f38ff */
[----:B------:R-:W1:Y:S01]  /*02d0*/  S2R R4, SR_CTAID.Y ;  /* 0x0000000000047919 */ /* 0x000e620000002600 */
[----:B------:R-:W-:Y:S01]  /*02e0*/  SHF.R.S32.HI R8, RZ, 0x1f, R3 ;  /* 0x0000001fff087819 */ /* 0x000fe20000011403 */
[----:B------:R-:W-:Y:S01]  /*02f0*/  ULDC UR4, c[0x0][0x150] ;  /* 0x0000540000047ab9 */ /* 0x000fe20000000800 */
[----:B------:R-:W-:Y:S01]  /*0300*/  LOP3.LUT R7, R7, 0xffffff80, RZ, 0xc0, !PT ;  /* 0xffffff8007077812 */ /* 0x000fe200078ec0ff */
[----:B------:R-:W-:Y:S01]  /*0310*/  NOP ;  /* 0x0000000000007918 */ /* 0x000fe20000000000 */
[----:B------:R-:W-:Y:S01]  /*0320*/  LEA.HI R8, R8, R3, RZ, 0x2 ;  /* 0x0000000308087211 */ /* 0x000fe200078f10ff */
[----:B------:R-:W2:Y:S01]  /*0330*/  LDC R10, c[0x0][0x144] ;  /* 0x00005100ff0a7b82 */ /* 0x000ea20000000800 */
[----:B------:R-:W-:Y:S01]  /*0340*/  NOP ;  /* 0x0000000000007918 */ /* 0x000fe20000000000 */
[----:B------:R-:W-:Y:S01]  /*0350*/  IMAD.IADD R6, R18, 0x1, -R7 ;  /* 0x0000000112067824 */ /* 0x000fe200078e0a07 */
[----:B------:R-:W-:Y:S01]  /*0360*/  LOP3.LUT R8, R8, 0x3ffffffc, RZ, 0xc0, !PT ;  /* 0x3ffffffc08087812 */ /* 0x000fe200078ec0ff */
[----:B------:R-:W-:Y:S01]  /*0370*/  IMAD.MOV.U32 R23, RZ, RZ, 0x1 ;  /* 0x00000001ff177424 */ /* 0x000fe200078e00ff */
[----:B------:R-:W-:-:S02]  /*0380*/  ISETP.NE.AND P3, PT, R5, RZ, PT ;  /* 0x000000ff0500720c */ /* 0x000fc40003f65270 */
[----:B------:R-:W-:Y:S01]  /*0390*/  SHF.R.S32.HI R7, RZ, 0x1f, R6 ;  /* 0x0000001fff077819 */ /* 0x000fe20000011406 */
[----:B------:R-:W-:Y:S01]  /*03a0*/  IMAD.IADD R8, R3, 0x1, -R8 ;  /* 0x0000000103087824 */ /* 0x000fe200078e0a08 */
[----:B------:R-:W3:Y:S02]  /*03b0*/  LDC R13, c[0x0][0x140] ;  /* 0x00005000ff0d7b82 */ /* 0x000ee40000000800 */
[----:B------:R-:W-:Y:S02]  /*03c0*/  LEA.HI R7, R7, R6, RZ, 0x3 ;  /* 0x0000000607077211 */ /* 0x000fe400078f18ff */
[----:B-----5:R-:W-:Y:S02]  /*03d0*/  ISETP.NE.OR P0, PT, R0, RZ, !P0 ;  /* 0x000000ff0000720c */ /* 0x020fe40004705670 */
[--C-:B------:R-:W-:Y:S02]  /*03e0*/  SHF.R.S32.HI R0, RZ, 0x3, R7.reuse ;  /* 0x00000003ff007819 */ /* 0x100fe40000011407 */
[----:B------:R-:W-:-:S02]  /*03f0*/  SHF.R.S32.HI R7, RZ, 0x1f, R7 ;  /* 0x0000001fff077819 */ /* 0x000fc40000011407 */
[----:B0-----:R-:W-:Y:S02]  /*0400*/  I2FP.F32.U32 R9, UR8 ;  /* 0x0000000800097c45 */ /* 0x001fe40008201000 */
[----:B------:R-:W-:-:S03]  /*0410*/  LEA.HI R7, R7, R0, RZ, 0x2 ;  /* 0x0000000007077211 */ /* 0x000fc600078f10ff */
[----:B------:R-:W-:Y:S01]  /*0420*/  FMUL R9, R9, UR4 ;  /* 0x0000000409097c20 */ /* 0x000fe20008400000 */
[----:B------:R-:W-:Y:S01]  /*0430*/  LOP3.LUT R7, R7, 0xfffffffc, RZ, 0xc0, !PT ;  /* 0xfffffffc07077812 */ /* 0x000fe200078ec0ff */
[----:B------:R-:W-:Y:S01]  /*0440*/  VOTEU.ALL UP0, P0 ;  /* 0x00000000003f7886 */ /* 0x000fe20000000000 */
[----:B-1----:R-:W-:Y:S01]  /*0450*/  I2FP.F32.U32 R3, R4 ;  /* 0x0000000400037245 */ /* 0x002fe20000201000 */
[----:B------:R-:W-:Y:S01]  /*0460*/  ULDC UR4, c[0x0][0x154] ;  /* 0x0000550000047ab9 */ /* 0x000fe20000000800 */
[----:B------:R-:W-:Y:S01]  /*0470*/  VOTEU.ALL UP1, P0 ;  /* 0x00000000003f7886 */ /* 0x000fe20000020000 */
[----:B------:R-:W0:Y:S01]  /*0480*/  F2I.U32.TRUNC.NTZ R9, R9 ;  /* 0x0000000900097305 */ /* 0x000e22000020f000 */
[----:B------:R-:W-:Y:S01]  /*0490*/  IMAD.IADD R7, R0, 0x1, -R7 ;  /* 0x0000000100077824 */ /* 0x000fe200078e0a07 */
[----:B------:R-:W1:Y:S01]  /*04a0*/  @!UP0 S2UR UR7, SR_CgaCtaId ;  /* 0x00000000000789c3 */ /* 0x000e620000008800 */
[----:B------:R-:W-:Y:S01]  /*04b0*/  FMUL R12, R3, UR4 ;  /* 0x00000004030c7c20 */ /* 0x000fe20008400000 */
[----:B------:R-:W-:Y:S01]  /*04c0*/  UMOV UR4, 0x20 ;  /* 0x0000002000047882 */ /* 0x000fe20000000000 */
[----:B------:R-:W-:Y:S01]  /*04d0*/  IMAD R8, R8, 0x4, R7 ;  /* 0x0000000408087824 */ /* 0x000fe200078e0207 */
[----:B------:R-:W-:Y:S01]  /*04e0*/  @!UP0 UMOV UR6, 0x400 ;  /* 0x0000040000068882 */ /* 0x000fe20000000000 */
[----:B------:R-:W-:-:S04]  /*04f0*/  @!UP0 UIADD3 UR4, -UR4, 0x100000, URZ ;  /* 0x0010000004048890 */ /* 0x000fc8000fffe13f */
[----:B------:R-:W-:Y:S02]  /*0500*/  @!UP0 USHF.L.U32 UR5, UR4, 0xb, URZ ;  /* 0x0000000b04058899 */ /* 0x000fe4000800063f */
[----:B------:R-:W-:Y:S01]  /*0510*/  @!UP0 USHF.L.U32 UR4, UR4, 0x1, URZ ;  /* 0x0000000104048899 */ /* 0x000fe2000800063f */
[----:B---3--:R-:W-:Y:S01]  /*0520*/  ISETP.EQ.U32.AND P2, PT, R13, 0x1, PT ;  /* 0x000000010d00780c */ /* 0x008fe20003f42070 */
[----:B------:R-:W3:Y:S01]  /*0530*/  F2I.U32.TRUNC.NTZ R12, R12 ;  /* 0x0000000c000c7305 */ /* 0x000ee2000020f000 */
[----:B------:R-:W-:Y:S01]  /*0540*/  LEA.HI R0, R8, R8, RZ, 0x1 ;  /* 0x0000000808007211 */ /* 0x000fe200078f08ff */
[----:B------:R-:W5:Y:S03]  /*0550*/  LDC R7, c[0x0][0x148] ;  /* 0x00005200ff077b82 */ /* 0x000f660000000800 */
[----:B------:R-:W-:Y:S01]  /*0560*/  LOP3.LUT R11, R0, 0xfffffffe, RZ, 0xc0, !PT ;  /* 0xfffffffe000b7812 */ /* 0x000fe200078ec0ff */
[----:B0-----:R-:W-:Y:S01]  /*0570*/  IMAD.MOV R15, RZ, RZ, -R9 ;  /* 0x000000ffff0f7224 */ /* 0x001fe200078e0a09 */
[----:B------:R-:W-:-:S03]  /*0580*/  SHF.R.S32.HI R9, RZ, 0x1f, R2 ;  /* 0x0000001fff097819 */ /* 0x000fc60000011402 */
[----:B--2---:R-:W-:Y:S01]  /*0590*/  IMAD R3, R10, R15, UR8 ;  /* 0x000000080a037e24 */ /* 0x004fe2000f8e020f */
[----:B------:R-:W-:Y:S01]  /*05a0*/  LEA.HI R9, R9, R2, RZ, 0x2 ;  /* 0x0000000209097211 */ /* 0x000fe200078f10ff */
[C---:B------:R-:W-:Y:S02]  /*05b0*/  IMAD.IADD R0, R8.reuse, 0x1, -R11 ;  /* 0x0000000108007824 */ /* 0x040fe400078e0a0b */
[----:B------:R-:W-:Y:S01]  /*05c0*/  IMAD.SHL.U32 R11, R8, 0x4, RZ ;  /* 0x00000004080b7824 */ /* 0x000fe200078e00ff */
[----:B------:R-:W-:Y:S01]  /*05d0*/  LOP3.LUT R9, R9, 0xfffffffc, RZ, 0xc0, !PT ;  /* 0xfffffffc09097812 */ /* 0x000fe200078ec0ff */
[----:B---3--:R-:W-:Y:S01]  /*05e0*/  IMAD.MOV R24, RZ, RZ, -R12 ;  /* 0x000000ffff187224 */ /* 0x008fe200078e0a0c */
[----:B------:R-:W-:Y:S01]  /*05f0*/  ISETP.NE.AND P4, PT, R0, R3, PT ;  /* 0x000000030000720c */ /* 0x000fe20003f85270 */
[----:B-1----:R-:W-:Y:S01]  /*0600*/  @!UP0 ULEA UR6, UR7, UR6, 0x18 ;  /* 0x0000000607068291 */ /* 0x002fe2000f8ec03f */
[----:B------:R-:W-:Y:S01]  /*0610*/  LOP3.LUT R22, R8, 0xc, R11, 0x78, !PT ;  /* 0x0000000c08167812 */ /* 0x000fe200078e780b */
[----:B------:R-:W-:Y:S01]  /*0620*/  IMAD.IADD R0, R2, 0x1, -R9 ;  /* 0x0000000102007824 */ /* 0x000fe200078e0a09 */
[----:B------:R-:W-:Y:S01]  /*0630*/  VOTEU.ALL UP0, P0 ;  /* 0x00000000003f7886 */ /* 0x000fe20000000000 */
[----:B------:R-:W-:Y:S01]  /*0640*/  LOP3.LUT P0, RZ, R6, 0x7, RZ, 0xc0, !PT ;  /* 0x0000000706ff7812 */ /* 0x000fe2000780c0ff */
[----:B------:R-:W-:-:S02]  /*0650*/  VIADD R6, R5, 0xffffffff ;  /* 0xffffffff05067836 */ /* 0x000fc40000000000 */
[----:B------:R-:W-:Y:S01]  /*0660*/  ISETP.NE.AND P1, PT, R0, 0x3, PT ;  /* 0x000000030000780c */ /* 0x000fe20003f25270 */
[----:B-----5:R-:W-:Y:S01]  /*0670*/  IMAD R9, R7, R24, R4 ;  /* 0x0000001807097224 */ /* 0x020fe200078e0204 */
[----:B------:R-:W-:Y:S02]  /*0680*/  ISETP.LT.U32.AND P0, PT, R22, 0x2, !P0 ;  /* 0x000000021600780c */ /* 0x000fe40004701070 */
[----:B------:R-:W-:Y:S01]  /*0690*/  ISETP.EQ.OR P1, PT, R0, RZ, !P1 ;  /* 0x000000ff0000720c */ /* 0x000fe20004f22670 */
[----:B------:R-:W0:Y:S02]  /*06a0*/  FENCE.VIEW.ASYNC.S ;  /* 0x00000000000073c6 */ /* 0x000e240000000000 */
[----:B0-----:R0:W1:Y:S01]  /*06b0*/  @!UP0 SYNCS.EXCH.64 URZ, [UR6+0x30], UR4 ;  /* 0x00003004063f85b2 */ /* 0x0010620008000100 */
[----:B------:R-:W-:Y:S02]  /*06c0*/  @P4 LEA.HI R2, R22, R22, RZ, 0x1 ;  /* 0x0000001616024211 */ /* 0x000fe400078f08ff */
[----:B------:R-:W-:-:S02]  /*06d0*/  ISETP.EQ.AND P1, PT, R5, RZ, P1 ;  /* 0x000000ff0500720c */ /* 0x000fc40000f22270 */
[----:B------:R-:W-:Y:S02]  /*06e0*/  @P4 SHF.R.S32.HI R2, RZ, 0x1, R2 ;  /* 0x00000001ff024819 */ /* 0x000fe40000011402 */
[----:B------:R-:W-:Y:S02]  /*06f0*/  ISETP.GE.U32.AND P6, PT, R6, 0x2, PT ;  /* 0x000000020600780c */ /* 0x000fe40003fc6070 */
[----:B------:R-:W-:Y:S02]  /*0700*/  @P4 ISETP.NE.AND P5, PT, R2, R9, PT ;  /* 0x000000090200420c */ /* 0x000fe40003fa5270 */
[----:B------:R-:W-:Y:S02]  /*0710*/  SEL R2, RZ, 0x1, !P0 ;  /* 0x00000001ff027807 */ /* 0x000fe40004000000 */
[----:B------:R-:W-:Y:S02]  /*0720*/  @P4 SEL R23, RZ, 0x1, P5 ;  /* 0x00000001ff174807 */ /* 0x000fe40002800000 */
[----:B------:R-:W-:Y:S01]  /*0730*/  SEL R19, RZ, 0x1, !P1 ;  /* 0x00000001ff137807 */ /* 0x000fe20004800000 */
[----:B------:R0:W2:Y:S01]  /*0740*/  @!UP1 SYNCS.EXCH.64 URZ, [UR6+0x38], UR4 ;  /* 0x00003804063f95b2 */ /* 0x0000a20008000100 */
[----:B------:R-:W-:Y:S01]  /*0750*/  LOP3.LUT R23, R23, R2, RZ, 0xc0, !PT ;  /* 0x0000000217177212 */ /* 0x000fe200078ec0ff */
[----:B------:R-:W-:Y:S01]  /*0760*/  NOP ;  /* 0x0000000000007918 */ /* 0x000fe20000000000 */
[----:B------:R-:W-:Y:S01]  /*0770*/  SEL R19, R19, 0x2, P6 ;  /* 0x0000000213137807 */ /* 0x000fe20003000000 */
[----:B------:R-:W-:Y:S06]  /*0780*/  @!P2 BRA `(.L_x_3) ;  /* 0x000000000008a947 */ /* 0x000fec0003800000 */
[----:B-12-4-:R-:W-:Y:S01]  /*0790*/  UCGABAR_ARV ;  /* 0x00000000000079c7 */ /* 0x016fe20008000000 */
[----:B------:R-:W-:Y:S05]  /*07a0*/  BRA `(.L_x_4) ;  /* 0x0000000000047947 */ /* 0x000fea0003800000 */
.L_x_3:
[----:B-12-4-:R-:W-:Y:S01]  /*07b0*/  NOP ;  /* 0x0000000000007918 */ /* 0x016fe20000000000 */
.L_x_4:
[----:B------:R-:W1:Y:S01]  /*07c0*/  LDC R2, c[0x0][0x65c] ;  /* 0x00019700ff027b82 */ /* 0x000e620000000800 */
[----:B------:R-:W-:Y:S02]  /*07d0*/  IMAD.U32 R8, RZ, RZ, UR8 ;  /* 0x00000008ff087e24 */ /* 0x000fe4000f8e00ff */
[----:B------:R-:W-:Y:S01]  /*07e0*/  IMAD.MOV.U32 R9, RZ, RZ, RZ ;  /* 0x000000ffff097224 */ /* 0x000fe200078e00ff */
[----:B-1----:R-:W-:-:S04]  /*07f0*/  ISETP.NE.AND P1, PT, R2, 0x1, PT ;  /* 0x000000010200780c */ /* 0x002fc80003f25270 */
[----:B------:R-:W-:-:S09]  /*0800*/  P2R R5, PR, RZ, 0x2 ;  /* 0x00000002ff057803 */ /* 0x000fd20000000000 */
[----:B------:R-:W1:Y:S01]  /*0810*/  @P1 LDC R17, c[0x0][0x10] ;  /* 0x00000400ff111b82 */ /* 0x000e620000000800 */
[----:B------:R-:W-:Y:S02]  /*0820*/  @P1 IMAD.MOV.U32 R5, RZ, RZ, RZ ;  /* 0x000000ffff051224 */ /* 0x000fe400078e00ff */
[----:B------:R-:W-:-:S05]  /*0830*/  @P1 IMAD.MOV.U32 R13, RZ, RZ, RZ ;  /* 0x000000ffff0d1224 */ /* 0x000fca00078e00ff */
[----:B------:R-:W2:Y:S01]  /*0840*/  @!P1 LDC R11, c[0x0][0xc] ;  /* 0x00000300ff0b9b82 */ /* 0x000ea20000000800 */
[----:B-1----:R-:W-:-:S04]  /*0850*/  @P1 IMAD.WIDE.U32 R16, R17, UR8, R4 ;  /* 0x0000000811101c25 */ /* 0x002fc8000f8e0004 */
[----:B------:R-:W-:Y:S02]  /*0860*/  @P1 IMAD.IADD R17, R17, 0x1, R13 ;  /* 0x0000000111111824 */ /* 0x000fe400078e020d */
[----:B--2---:R-:W-:-:S04]  /*0870*/  @!P1 IMAD.WIDE.U32 R8, R4, R11, R8 ;  /* 0x0000000b04089225 */ /* 0x004fc800078e0008 */
[----:B------:R-:W-:Y:S02]  /*0880*/  @!P1 IMAD.MOV.U32 R16, RZ, RZ, R8 ;  /* 0x000000ffff109224 */ /* 0x000fe400078e0008 */
[----:B------:R-:W-:Y:S01]  /*0890*/  @!P1 IMAD.MOV.U32 R17, RZ, RZ, R9 ;  /* 0x000000ffff119224 */ /* 0x000fe200078e0009 */
[----:B------:R-:W-:Y:S06]  /*08a0*/  @!P2 BRA `(.L_x_5) ;  /* 0x00000000000ca947 */ /* 0x000fec0003800000 */
[----:B------:R-:W-:Y:S01]  /*08b0*/  UCGABAR_WAIT ;  /* 0x0000000000007dc7 */ /* 0x000fe20008000000 */
[----:B------:R-:W-:Y:S01]  /*08c0*/  CCTL.IVALL ;  /* 0x00000000ff00798f */ /* 0x000fe20002000000 */
[----:B------:R-:W-:Y:S05]  /*08d0*/  BRA `(.L_x_6) ;  /* 0x0000000000047947 */ /* 0x000fea0003800000 */
.L_x_5:
[----:B------:R-:W-:Y:S06]  /*08e0*/  BAR.SYNC.DEFER_BLOCKING 0x0 ;  /* 0x0000000000007b1d */ /* 0x000fec0000010000 */
.L_x_6:
[----:B------:R-:W-:Y:S05]  /*08f0*/  @!P3 BRA `(.L_x_7) ;  /* 0x0000009400c0b947 */ /* 0x000fea0003800000 */
[----:B------:R-:W-:-:S13]  /*0900*/  ISETP.GT.U32.AND P0, PT, R6, 0x1, PT ;  /* 0x000000010600780c */ /* 0x000fda0003f04070 */
[----:B0-----:R-:W-:Y:S05]  /*0910*/  @P0 EXIT ;  /* 0x000000000000094d */ /* 0x001fea0003800000 */
[----:B------:R-:W-:Y:S01]  /*0920*/  ULDC.64 UR4, c[0x0][0x650] ;  /* 0x0001940000047ab9 */ /* 0x000fe20000000a00 */
[----:B------:R-:W-:Y:S01]  /*0930*/  PRMT R0, RZ, 0x7610, R0 ;  /* 0x00007610ff007816 */ /* 0x000fe20000000000 */
[----:B------:R-:W-:Y:S01]  /*0940*/  IMAD.MOV.U32 R108, RZ, RZ, -0x1 ;  /* 0xffffffffff6c7424 */ /* 0x000fe200078e00ff */
[----:B------:R-:W-:Y:S01]  /*0950*/  ISETP.GE.U32.AND P0, PT, R16, UR4, PT ;  /* 0x0000000410007c0c */ /* 0x000fe2000bf06070 */
[----:B------:R-:W-:Y:S02]  /*0960*/  IMAD.MOV.U32 R109, RZ, RZ, -0x1 ;  /* 0xffffffffff6d7424 */ /* 0x000fe400078e00ff */
[----:B------:R-:W-:Y:S01]  /*0970*/  IMAD.MOV.U32 R104, RZ, RZ, -0x1 ;  /* 0xffffffffff687424 */ /* 0x000fe200078e00ff */
[----:B------:R-:W-:-:S13]  /*0980*/  ISETP.GE.U32.AND.EX P0, PT, R17, UR5, PT, P0 ;  /* 0x0000000511007c0c */ /* 0x000fda000bf06100 */
[----:B------:R-:W-:Y:S05]  /*0990*/  @P0 BRA `(.L_x_8) ;  /* 0x0000000400280947 */ /* 0x000fea0003800000 */
[----:B------:R-:W0:Y:S01]  /*09a0*/  LDC.64 R20, c[0x0][0x628] ;  /* 0x00018a00ff147b82 */ /* 0x000e220000000a00 */
[----:B------:R-:W-:Y:S02]  /*09b0*/  IMAD.MOV.U32 R8, RZ, RZ, R16 ;  /* 0x000000ffff087224 */ /* 0x000fe400078e0010 */
[----:B------:R-:W-:-:S05]  /*09c0*/  IMAD.MOV.U32 R9, RZ, RZ, R17 ;  /* 0x000000ffff097224 */ /* 0x000fca00078e0011 */
[----:B------:R-:W1:Y:S08]  /*09d0*/  LDC R0, c[0x0][0x630] ;  /* 0x00018c00ff007b82 */ /* 0x000e700000000800 */
[----:B------:R-:W2:Y:S01]  /*09e0*/  LDC.64 R26, c[0x0][0x620] ;  /* 0x00018800ff1a7b82 */ /* 0x000ea20000000a00 */
[----:B0-----:R-:W-:-:S04]  /*09f0*/  ISETP.NE.U32.AND P0, PT, R20, RZ, PT ;  /* 0x000000ff1400720c */ /* 0x001fc80003f05070 */
[----:B------:R-:W-:-:S13]  /*0a00*/  ISETP.NE.AND.EX P0, PT, R21, RZ, PT, P0 ;  /* 0x000000ff1500720c */ /* 0x000fda0003f05300 */
[----:B-12---:R-:W-:Y:S05]  /*0a10*/  @!P0 BRA `(.L_x_9) ;  /* 0x0000000000288947 */ /* 0x006fea0003800000 */
[----:B------:R-:W0:Y:S02]  /*0a20*/  LDC R13, c[0x0][0x634] ;  /* 0x00018d00ff0d7b82 */ /* 0x000e240000000800 */
[----:B0-----:R-:W-:-:S05]  /*0a30*/  IADD3 R13, P0, R16, R13, RZ ;  /* 0x0000000d100d7210 */ /* 0x001fca0007f1e0ff */
[----:B------:R-:W-:-:S04]  /*0a40*/  IMAD.X R15, RZ, RZ, R17, P0 ;  /* 0x000000ffff0f7224 */ /* 0x000fc800000e0611 */
[----:B------:R-:W-:-:S04]  /*0a50*/  IMAD.WIDE.U32 R8, R15, R20, RZ ;  /* 0x000000140f087225 */ /* 0x000fc800078e00ff */
[----:B------:R-:W-:-:S04]  /*0a60*/  IMAD.WIDE.U32 R10, P0, R13, R21, R8 ;  /* 0x000000150d0a7225 */ /* 0x000fc80007800008 */
[----:B------:R-:W-:-:S04]  /*0a70*/  IMAD.WIDE.U32 R8, R13, R20, RZ ;  /* 0x000000140d087225 */ /* 0x000fc800078e00ff */
[----:B------:R-:W-:Y:S01]  /*0a80*/  IMAD.X R13, RZ, RZ, RZ, P0 ;  /* 0x000000ffff0d7224 */ /* 0x000fe200000e06ff */
[----:B------:R-:W-:Y:S01]  /*0a90*/  IADD3 RZ, P0, R9, R10, RZ ;  /* 0x0000000a09ff7210 */ /* 0x000fe20007f1e0ff */
[----:B------:R-:W-:-:S04]  /*0aa0*/  IMAD.MOV.U32 R12, RZ, RZ, R11 ;  /* 0x000000ffff0c7224 */ /* 0x000fc800078e000b */
[----:B------:R-:W-:-:S08]  /*0ab0*/  IMAD.WIDE.U32.X R8, R15, R21, R12, P0 ;  /* 0x000000150f087225 */ /* 0x000fd000000e040c */
.L_x_9:
[----:B------:R-:W0:Y:S01]  /*0ac0*/  LDC.64 R20, c[0x0][0x640] ;  /* 0x00019000ff147b82 */ /* 0x000e220000000a00 */
[--C-:B------:R-:W-:Y:S01]  /*0ad0*/  SHF.R.U64 R104, R8, R0, R9.reuse ;  /* 0x0000000008687219 */ /* 0x100fe20000001209 */
[----:B------:R-:W-:Y:S01]  /*0ae0*/  IMAD R28, R7, R24, R4 ;  /* 0x00000018071c7224 */ /* 0x000fe200078e0204 */
[----:B------:R-:W-:Y:S01]  /*0af0*/  SHF.R.U32.HI R0, RZ, R0, R9 ;  /* 0x00000000ff007219 */ /* 0x000fe20000011609 */
[----:B------:R-:W-:Y:S01]  /*0b00*/  IMAD.MOV.U32 R25, RZ, RZ, 0x1 ;  /* 0x00000001ff197424 */ /* 0x000fe200078e00ff */
[----:B------:R-:W-:-:S03]  /*0b10*/  IADD3 R5, P0, RZ, -R104, RZ ;  /* 0x80000068ff057210 */ /* 0x000fc60007f1e0ff */
[----:B------:R-:W1:Y:S02]  /*0b20*/  LDC R6, c[0x0][0x618] ;  /* 0x00018600ff067b82 */ /* 0x000e640000000800 */
[----:B------:R-:W-:-:S04]  /*0b30*/  IMAD.X R9, RZ, RZ, ~R0, P0 ;  /* 0x000000ffff097224 */ /* 0x000fc800000e0e00 */
[-C--:B------:R-:W-:Y:S02]  /*0b40*/  IMAD R0, R9, R26.reuse, RZ ;  /* 0x0000001a09007224 */ /* 0x080fe400078e02ff */
[----:B------:R-:W2:Y:S01]  /*0b50*/  LDC R11, c[0x0][0x608] ;  /* 0x00018200ff0b7b82 */ /* 0x000ea20000000800 */
[----:B------:R-:W-:-:S04]  /*0b60*/  IMAD.WIDE.U32 R8, R5, R26, R16 ;  /* 0x0000001a05087225 */ /* 0x000fc800078e0010 */
[----:B------:R-:W-:-:S03]  /*0b70*/  IMAD R5, R5, R27, R0 ;  /* 0x0000001b05057224 */ /* 0x000fc600078e0200 */
[----:B------:R-:W3:Y:S01]  /*0b80*/  LDC R12, c[0x0][0x658] ;  /* 0x00019600ff0c7b82 */ /* 0x000ee20000000800 */
[----:B0-----:R-:W-:Y:S01]  /*0b90*/  ISETP.NE.U32.AND P0, PT, R20, RZ, PT ;  /* 0x000000ff1400720c */ /* 0x001fe20003f05070 */
[----:B------:R-:W-:Y:S02]  /*0ba0*/  IMAD.IADD R5, R9, 0x1, R5 ;  /* 0x0000000109057824 */ /* 0x000fe400078e0205 */
[----:B------:R-:W-:Y:S01]  /*0bb0*/  IMAD.MOV.U32 R9, RZ, RZ, -0x1 ;  /* 0xffffffffff097424 */ /* 0x000fe200078e00ff */
[----:B------:R-:W-:-:S03]  /*0bc0*/  ISETP.NE.AND.EX P0, PT, R21, RZ, PT, P0 ;  /* 0x000000ff1500720c */ /* 0x000fc60003f05300 */
[----:B------:R-:W0:Y:S01]  /*0bd0*/  LDC R15, c[0x0][0x600] ;  /* 0x00018000ff0f7b82 */ /* 0x000e220000000800 */
[-CC-:B-1----:R-:W-:Y:S02]  /*0be0*/  SHF.R.U64 R13, R8, R6.reuse, R5.reuse ;  /* 0x00000006080d7219 */ /* 0x182fe40000001205 */
[----:B------:R-:W-:-:S05]  /*0bf0*/  SHF.R.U32.HI R0, RZ, R6, R5 ;  /* 0x00000006ff007219 */ /* 0x000fca0000011605 */
[----:B------:R-:W1:Y:S01]  /*0c00*/  LDC R14, c[0x0][0x648] ;  /* 0x00019200ff0e7b82 */ /* 0x000e620000000800 */
[-CC-:B--2---:R-:W-:Y:S02]  /*0c10*/  SHF.R.U64 R29, R13, R11.reuse, R0.reuse ;  /* 0x0000000b0d1d7219 */ /* 0x184fe40000001200 */
[----:B------:R-:W-:-:S05]  /*0c20*/  SHF.R.U32.HI R5, RZ, R11, R0 ;  /* 0x0000000bff057219 */ /* 0x000fca0000011600 */
[----:B------:R-:W2:Y:S01]  /*0c30*/  LDC R26, c[0x0][0x638] ;  /* 0x00018e00ff1a7b82 */ /* 0x000ea20000000800 */
[-CC-:B---3--:R-:W-:Y:S02]  /*0c40*/  SHF.R.U64 R24, R29, R12.reuse, R5.reuse ;  /* 0x0000000c1d187219 */ /* 0x188fe40000001205 */
[-C--:B------:R-:W-:Y:S02]  /*0c50*/  SHF.L.U32 R0, R9, R12.reuse, RZ ;  /* 0x0000000c09007219 */ /* 0x080fe400000006ff */
[----:B------:R-:W-:Y:S01]  /*0c60*/  SHF.R.U32.HI R5, RZ, R12, R5 ;  /* 0x0000000cff057219 */ /* 0x000fe20000011605 */
[----:B------:R-:W-:Y:S01]  /*0c70*/  IMAD.MOV.U32 R4, RZ, RZ, R24 ;  /* 0x000000ffff047224 */ /* 0x000fe200078e0018 */
[----:B------:R-:W-:Y:S01]  /*0c80*/  LOP3.LUT R10, RZ, R0, RZ, 0x33, !PT ;  /* 0x00000000ff0a7212 */ /* 0x000fe200078e33ff */
[----:B------:R-:W3:Y:S01]  /*0c90*/  LDC R27, c[0x0][0x610] ;  /* 0x00018400ff1b7b82 */ /* 0x000ee20000000800 */
[----:B------:R-:W-:Y:S05]  /*0ca0*/  @!P0 BRA `(.L_x_10) ;  /* 0x0000000000288947 */ /* 0x000fea0003800000 */
[----:B------:R-:W4:Y:S02]  /*0cb0*/  LDC R9, c[0x0][0x64c] ;  /* 0x00019300ff097b82 */ /* 0x000f240000000800 */
[----:B----4-:R-:W-:-:S05]  /*0cc0*/  IADD3 R9, P0, R24, R9, RZ ;  /* 0x0000000918097210 */ /* 0x010fca0007f1e0ff */
        /* <DEDUP_REMOVED lines=8> */
.L_x_10:
[----:B-1----:R-:W-:Y:S01]  /*0d50*/  SHF.R.U64 R4, R4, R14, R5 ;  /* 0x0000000e04047219 */ /* 0x002fe20000001205 */
[----:B0-----:R-:W-:Y:S01]  /*0d60*/  VIADD R6, R15, 0xffffffff ;  /* 0xffffffff0f067836 */ /* 0x001fe20000000000 */
[----:B------:R-:W-:Y:S02]  /*0d70*/  SHF.L.U32 R0, R25, R12, RZ ;  /* 0x0000000c19007219 */ /* 0x000fe400000006ff */
[----:B------:R-:W-:Y:S01]  /*0d80*/  LOP3.LUT R5, R29, R10, RZ, 0xc0, !PT ;  /* 0x0000000a1d057212 */ /* 0x000fe200078ec0ff */
[----:B------:R-:W-:Y:S01]  /*0d90*/  IMAD.MOV R7, RZ, RZ, -R4 ;  /* 0x000000ffff077224 */ /* 0x000fe200078e0a04 */
[----:B------:R-:W-:Y:S02]  /*0da0*/  SEL R3, R3, R28, !P1 ;  /* 0x0000001c03037207 */ /* 0x000fe40004800000 */
[----:B------:R-:W-:Y:S01]  /*0db0*/  LOP3.LUT R6, R13, R6, RZ, 0xc0, !PT ;  /* 0x000000060d067212 */ /* 0x000fe200078ec0ff */
[----:B------:R-:W-:Y:S02]  /*0dc0*/  IMAD R4, R0, R4, R5 ;  /* 0x0000000400047224 */ /* 0x000fe400078e0205 */
[----:B--2---:R-:W-:-:S02]  /*0dd0*/  IMAD R0, R7, R26, R24 ;  /* 0x0000001a07007224 */ /* 0x004fc400078e0218 */
[----:B---3--:R-:W-:Y:S02]  /*0de0*/  IMAD R3, R4, R27, R3 ;  /* 0x0000001b04037224 */ /* 0x008fe400078e0203 */
[----:B------:R-:W-:Y:S02]  /*0df0*/  IMAD R108, R0, R15, R6 ;  /* 0x0000000f006c7224 */ /* 0x000fe400078e0206 */
[----:B------:R-:W-:-:S03]  /*0e00*/  IMAD.MOV.U32 R4, RZ, RZ, 0x1 ;  /* 0x00000001ff047424 */ /* 0x000fc600078e00ff */
[----:B------:R-:W-:Y:S02]  /*0e10*/  SEL R109, R108, R3, !P1 ;  /* 0x000000036c6d7207 */ /* 0x000fe40004800000 */
[----:B------:R-:W-:Y:S02]  /*0e20*/  PRMT R0, R4, 0x7610, R0 ;  /* 0x0000761004007816 */ /* 0x000fe40000000000 */
[----:B------:R-:W-:-:S07]  /*0e30*/  SEL R108, R3, R108, !P1 ;  /* 0x0000006c036c7207 */ /* 0x000fce0004800000 */
.L_x_8:
[----:B------:R-:W-:-:S08]  /*0e40*/  NOP ;  /* 0x0000000000007918 */ /* 0x000fd00000000000 */
[----:B------:R-:W0:Y:S02]  /*0e50*/  USETMAXREG.TRY_ALLOC.CTAPOOL UP0, 0xe8 ;  /* 0x000000e8000079c8 */ /* 0x000e240008000600 */
[----:B0-----:R-:W-:-:S13]  /*0e60*/  PLOP3.LUT P0, PT, PT, PT, UP0, 0x80, 0x0 ;  /* 0x000000000000781c */ /* 0x001fda0003f0f008 */
[----:B------:R-:W-:Y:S05]  /*0e70*/  @!P0 BRA `(.L_x_8) ;  /* 0xfffffffc00f08947 */ /* 0x000fea000383ffff */
[----:B------:R-:W-:Y:S01]  /*0e80*/  ULDC.64 UR4, c[0x0][0x598] ;  /* 0x0001660000047ab9 */ /* 0x000fe20000000a00 */
[----:B------:R-:W-:Y:S01]  /*0e90*/  ULDC.64 UR36, c[0x0][0x208] ;  /* 0x0000820000247ab9 */ /* 0x000fe20000000a00 */
[----:B------:R-:W-:-:S04]  /*0ea0*/  ISETP.NE.U32.AND P0, PT, RZ, UR4, PT ;  /* 0x00000004ff007c0c */ /* 0x000fc8000bf05070 */
[----:B------:R-:W-:-:S13]  /*0eb0*/  ISETP.NE.AND.EX P0, PT, RZ, UR5, PT, P0 ;  /* 0x00000005ff007c0c */ /* 0x000fda000bf05300 */
[----:B------:R-:W-:Y:S05]  /*0ec0*/  @!P0 BRA `(.L_x_11) ;  /* 0x00000000001c8947 */ /* 0x000fea0003800000 */
[----:B------:R-:W0:Y:S02]  /*0ed0*/  LDC.64 R4, c[0x0][0x598] ;  /* 0x00016600ff047b82 */ /* 0x000e240000000a00 */
[----:B0-----:R-:W2:Y:S02]  /*0ee0*/  LDG.E.64 R4, desc[UR36][R4.64] ;  /* 0x0000002404047981 */ /* 0x001ea4000c1e1b00 */
[----:B--2---:R-:W-:-:S04]  /*0ef0*/  ISETP.NE.U32.AND P0, PT, R4, RZ, PT ;  /* 0x000000ff0400720c */ /* 0x004fc80003f05070 */
[----:B------:R-:W-:-:S13]  /*0f00*/  ISETP.NE.AND.EX P0, PT, R5, RZ, PT, P0 ;  /* 0x000000ff0500720c */ /* 0x000fda0003f05300 */
[----:B------:R-:W-:Y:S05]  /*0f10*/  @!P0 BRA `(.L_x_11) ;  /* 0x0000000000088947 */ /* 0x000fea0003800000 */
[----:B------:R0:W5:Y:S01]  /*0f20*/  LD.E R105, desc[UR36][R4.64] ;  /* 0x0000002404697980 */ /* 0x000162000c101900 */
[----:B------:R-:W-:Y:S05]  /*0f30*/  BRA `(.L_x_12) ;  /* 0x0000000000247947 */ /* 0x000fea0003800000 */
.L_x_11:
[----:B------:R-:W-:Y:S02]  /*0f40*/  ULDC.64 UR4, c[0x0][0x588] ;  /* 0x0001620000047ab9 */ /* 0x000fe40000000a00 */
[----:B------:R-:W-:-:S04]  /*0f50*/  ISETP.NE.U32.AND P0, PT, RZ, UR4, PT ;  /* 0x00000004ff007c0c */ /* 0x000fc8000bf05070 */
[----:B------:R-:W-:-:S13]  /*0f60*/  ISETP.NE.AND.EX P0, PT, RZ, UR5, PT, P0 ;  /* 0x00000005ff007c0c */ /* 0x000fda000bf05300 */
[----:B------:R-:W-:Y:S05]  /*0f70*/  @!P0 BRA `(.L_x_13) ;  /* 0x00000000000c8947 */ /* 0x000fea0003800000 */
[----:B------:R-:W0:Y:S02]  /*0f80*/  LDC.64 R4, c[0x0][0x588] ;  /* 0x00016200ff047b82 */ /* 0x000e240000000a00 */
[----:B0-----:R1:W5:Y:S01]  /*0f90*/  LDG.E R105, desc[UR36][R4.64] ;  /* 0x0000002404697981 */ /* 0x001362000c1e1900 */
[----:B------:R-:W-:Y:S05]  /*0fa0*/  BRA `(.L_x_12) ;  /* 0x0000000000087947 */ /* 0x000fea0003800000 */
.L_x_13:
[----:B------:R-:W-:Y:S02]  /*0fb0*/  ULDC UR4, c[0x0][0x580] ;  /* 0x0001600000047ab9 */ /* 0x000fe40000000800 */
[----:B------:R-:W-:-:S07]  /*0fc0*/  IMAD.U32 R105, RZ, RZ, UR4 ;  /* 0x00000004ff697e24 */ /* 0x000fce000f8e00ff */
.L_x_12:
[----:B------:R-:W-:Y:S02]  /*0fd0*/  ULDC.64 UR4, c[0x0][0x5a0] ;  /* 0x0001680000047ab9 */ /* 0x000fe40000000a00 */
[----:B------:R-:W-:-:S04]  /*0fe0*/  ISETP.NE.U32.AND P0, PT, RZ, UR4, PT ;  /* 0x00000004ff007c0c */ /* 0x000fc8000bf05070 */
[----:B------:R-:W-:-:S13]  /*0ff0*/  ISETP.NE.AND.EX P0, PT, RZ, UR5, PT, P0 ;  /* 0x00000005ff007c0c */ /* 0x000fda000bf05300 */
[----:B------:R-:W-:Y:S05]  /*1000*/  @!P0 BRA `(.L_x_14) ;  /* 0x00000000001c8947 */ /* 0x000fea0003800000 */
[----:B01----:R-:W0:Y:S02]  /*1010*/  LDC.64 R4, c[0x0][0x5a0] ;  /* 0x00016800ff047b82 */ /* 0x003e240000000a00 */
[----:B0-----:R-:W2:Y:S02]  /*1020*/  LDG.E.64 R4, desc[UR36][R4.64] ;  /* 0x0000002404047981 */ /* 0x001ea4000c1e1b00 */
[----:B--2---:R-:W-:-:S04]  /*1030*/  ISETP.NE.U32.AND P0, PT, R4, RZ, PT ;  /* 0x000000ff0400720c */ /* 0x004fc80003f05070 */
[----:B------:R-:W-:-:S13]  /*1040*/  ISETP.NE.AND.EX P0, PT, R5, RZ, PT, P0 ;  /* 0x000000ff0500720c */ /* 0x000fda0003f05300 */
[----:B------:R-:W-:Y:S05]  /*1050*/  @!P0 BRA `(.L_x_14) ;  /* 0x0000000000088947 */ /* 0x000fea0003800000 */
[----:B------:R0:W5:Y:S01]  /*1060*/  LD.E R106, desc[UR36][R4.64] ;  /* 0x00000024046a7980 */ /* 0x000162000c101900 */
[----:B------:R-:W-:Y:S05]  /*1070*/  BRA `(.L_x_15) ;  /* 0x0000000000247947 */ /* 0x000fea0003800000 */
.L_x_14:
[----:B------:R-:W-:Y:S02]  /*1080*/  ULDC.64 UR4, c[0x0][0x590] ;  /* 0x0001640000047ab9 */ /* 0x000fe40000000a00 */
[----:B------:R-:W-:-:S04]  /*1090*/  ISETP.NE.U32.AND P0, PT, RZ, UR4, PT ;  /* 0x00000004ff007c0c */ /* 0x000fc8000bf05070 */
[----:B------:R-:W-:-:S13]  /*10a0*/  ISETP.NE.AND.EX P0, PT, RZ, UR5, PT, P0 ;  /* 0x00000005ff007c0c */ /* 0x000fda000bf05300 */
[----:B------:R-:W-:Y:S05]  /*10b0*/  @!P0 BRA `(.L_x_16) ;  /* 0x00000000000c8947 */ /* 0x000fea0003800000 */
[----:B------:R-:W2:Y:S02]  /*10c0*/  LDC.64 R106, c[0x0][0x590] ;  /* 0x00016400ff6a7b82 */ /* 0x000ea40000000a00 */
[----:B--2---:R2:W5:Y:S01]  /*10d0*/  LDG.E R106, desc[UR36][R106.64] ;  /* 0x000000246a6a7981 */ /* 0x004562000c1e1900 */
[----:B------:R-:W-:Y:S05]  /*10e0*/  BRA `(.L_x_15) ;  /* 0x0000000000087947 */ /* 0x000fea0003800000 */
.L_x_16:
[----:B------:R-:W-:Y:S02]  /*10f0*/  ULDC UR4, c[0x0][0x584] ;  /* 0x0001610000047ab9 */ /* 0x000fe40000000800 */
[----:B------:R-:W-:-:S07]  /*1100*/  IMAD.U32 R106, RZ, RZ, UR4 ;  /* 0x00000004ff6a7e24 */ /* 0x000fce000f8e00ff */
.L_x_15:
[----:B------:R-:W-:-:S13]  /*1110*/  LOP3.LUT P0, RZ, R0, 0xff, RZ, 0xc0, !PT ;  /* 0x000000ff00ff7812 */ /* 0x000fda000780c0ff */
[----:B------:R-:W-:Y:S05]  /*1120*/  @!P0 EXIT ;  /* 0x000000000000894d */ /* 0x000fea0003800000 */
[----:B------:R-:W-:Y:S01]  /*1130*/  ULDC UR4, c[0x0][0x28c] ;  /* 0x0000a30000047ab9 */ /* 0x000fe20000000800 */
[----:B------:R-:W-:Y:S01]  /*1140*/  UMOV UR38, URZ ;  /* 0x0000003f00267c82 */ /* 0x000fe20008000000 */
[----:B------:R-:W-:Y:S01]  /*1150*/  UIADD3 UR4, UR4, 0xff, URZ ;  /* 0x000000ff04047890 */ /* 0x000fe2000fffe03f */
[----:B------:R-:W-:-:S03]  /*1160*/  UMOV UR39, URZ ;  /* 0x0000003f00277c82 */ /* 0x000fc60008000000 */
[----:B------:R-:W-:-:S04]  /*1170*/  USHF.R.S32.HI UR5, URZ, 0x1f, UR4 ;  /* 0x0000001f3f057899 */ /* 0x000fc80008011404 */
[----:B------:R-:W-:-:S04]  /*1180*/  ULEA.HI UR5, UR5, UR4, URZ, 0x8 ;  /* 0x0000000405057291 */ /* 0x000fc8000f8f403f */
[----:B------:R-:W-:-:S12]  /*1190*/  USHF.R.S32.HI UR40, URZ, 0x8, UR5 ;  /* 0x000000083f287899 */ /* 0x000fd80008011405 */
.L_x_198:
[----:B------:R-:W-:Y:S01]  /*11a0*/  LOP3.LUT R0, R18, 0x80, RZ, 0xc0, !PT ;  /* 0x0000008012007812 */ /* 0x000fe200078ec0ff */
[----:B------:R-:W3:Y:S01]  /*11b0*/  S2UR UR7, SR_CgaCtaId ;  /* 0x00000000000779c3 */ /* 0x000ee20000008800 */
[----:B------:R-:W-:Y:S02]  /*11c0*/  UMOV UR6, 0x400 ;  /* 0x0000040000067882 */ /* 0x000fe40000000000 */
[----:B------:R-:W-:-:S06]  /*11d0*/  SHF.R.U32.HI R0, RZ, 0x7, R0 ;  /* 0x00000007ff007819 */ /* 0x000fcc0000011600 */
[----:B----4-:R-:W4:Y:S01]  /*11e0*/  SHFL.IDX PT, R0, R0, RZ, 0x1f ;  /* 0x00001fff00007589 */ /* 0x010f2200000e0000 */
[----:B---3--:R-:W-:Y:S01]  /*11f0*/  ULEA UR6, UR7, UR6, 0x18 ;  /* 0x0000000607067291 */ /* 0x008fe2000f8ec03f */
[----:B----4-:R-:W-:-:S13]  /*1200*/  R2UR UR4, R0 ;  /* 0x00000000000472ca */ /* 0x010fda00000e0000 */
[----:B------:R-:W-:-:S04]  /*1210*/  ULEA.HI UR5, UR4, UR4, URZ, 0x1 ;  /* 0x0000000404057291 */ /* 0x000fc8000f8f083f */
[----:B------:R-:W-:-:S04]  /*1220*/  ULOP3.LUT UR5, UR5, 0x7fffe, URZ, 0xc0, !UPT ;  /* 0x0007fffe05057892 */ /* 0x000fc8000f8ec03f */
[----:B------:R-:W-:-:S03]  /*1230*/  UIADD3 UR5, UR4, -UR5, URZ ;  /* 0x8000000504057290 */ /* 0x000fc6000fffe03f */
[----:B------:R-:W-:Y:S01]  /*1240*/  ULDC UR4, c[0x0][0x28c] ;  /* 0x0000a30000047ab9 */ /* 0x000fe20000000800 */
[----:B------:R-:W-:Y:S01]  /*1250*/  ULEA UR5, UR5, UR6, 0xd ;  /* 0x0000000605057291 */ /* 0x000fe2000f8e683f */
[----:B------:R-:W-:-:S03]  /*1260*/  ISETP.LT.AND P0, PT, RZ, UR4, PT ;  /* 0x00000004ff007c0c */ /* 0x000fc6000bf01270 */
[----:B------:R-:W-:-:S04]  /*1270*/  UIADD3 UR5, UR5, 0x100, URZ ;  /* 0x0000010005057890 */ /* 0x000fc8000fffe03f */
[----:B------:R-:W-:-:S04]  /*1280*/  USHF.R.U32.HI UR5, URZ, 0x4, UR5 ;  /* 0x000000043f057899 */ /* 0x000fc80008011605 */
[----:B------:R-:W-:-:S04]  /*1290*/  ULOP3.LUT UR5, UR5, 0x3fff, URZ, 0xc0, !UPT ;  /* 0x00003fff05057892 */ /* 0x000fc8000f8ec03f */
[----:B------:R-:W-:Y:S01]  /*12a0*/  ULOP3.LUT UR41, UR5, 0x10000, URZ, 0xfc, !UPT ;  /* 0x0001000005297892 */ /* 0x000fe2000f8efc3f */
[----:B01----:R-:W-:Y:S11]  /*12b0*/  @P0 BRA `(.L_x_17) ;  /* 0x0000000000400947 */ /* 0x003ff60003800000 */
[----:B------:R-:W-:Y:S01]  /*12c0*/  MOV R0, 0x0 ;  /* 0x0000000000007802 */ /* 0x000fe20000000f00 */
[----:B------:R-:W-:Y:S01]  /*12d0*/  ULDC.64 UR4, c[0x4][0x68] ;  /* 0x01001a0000047ab9 */ /* 0x000fe20000000a00 */
[----:B------:R-:W-:Y:S01]  /*12e0*/  ULDC.64 UR6, c[0x4][0x8] ;  /* 0x0100020000067ab9 */ /* 0x000fe20000000a00 */
[----:B01----:R-:W-:Y:S01]  /*12f0*/  IMAD.U32 R4, RZ, RZ, UR4 ;  /* 0x00000004ff047e24 */ /* 0x003fe2000f8e00ff */
[----:B------:R0:W1:Y:S01]  /*1300*/  LDC.64 R14, c[0x4][R0] ;  /* 0x01000000000e7b82 */ /* 0x0000620000000a00 */
[----:B------:R-:W-:Y:S01]  /*1310*/  IMAD.U32 R5, RZ, RZ, UR5 ;  /* 0x00000005ff057e24 */ /* 0x000fe2000f8e00ff */
[----:B------:R-:W-:Y:S01]  /*1320*/  ULDC.64 UR4, c[0x4][0x70] ;  /* 0x01001c0000047ab9 */ /* 0x000fe20000000a00 */
[----:B------:R-:W-:Y:S02]  /*1330*/  IMAD.U32 R10, RZ, RZ, UR6 ;  /* 0x00000006ff0a7e24 */ /* 0x000fe4000f8e00ff */
[----:B------:R-:W-:Y:S02]  /*1340*/  IMAD.U32 R6, RZ, RZ, UR4 ;  /* 0x00000004ff067e24 */ /* 0x000fe4000f8e00ff */
[----:B------:R-:W-:-:S02]  /*1350*/  IMAD.U32 R7, RZ, RZ, UR5 ;  /* 0x00000005ff077e24 */ /* 0x000fc4000f8e00ff */
[----:B------:R-:W-:Y:S02]  /*1360*/  IMAD.U32 R11, RZ, RZ, UR7 ;  /* 0x00000007ff0b7e24 */ /* 0x000fe4000f8e00ff */
[----:B------:R-:W-:Y:S02]  /*1370*/  IMAD.MOV.U32 R8, RZ, RZ, 0x1e1 ;  /* 0x000001e1ff087424 */ /* 0x000fe400078e00ff */
[----:B------:R-:W-:Y:S02]  /*1380*/  IMAD.MOV.U32 R12, RZ, RZ, 0x1 ;  /* 0x00000001ff0c7424 */ /* 0x000fe400078e00ff */
[----:B0-----:R-:W-:-:S07]  /*1390*/  IMAD.MOV.U32 R13, RZ, RZ, RZ ;  /* 0x000000ffff0d7224 */ /* 0x001fce00078e00ff */
[----:B------:R-:W-:-:S07]  /*13a0*/  LEPC R20, `(.L_x_17) ;  /* 0x000000001014794e */ /* 0x000fce0000000000 */
[----:B-12--5:R-:W-:Y:S05]  /*13b0*/  CALL.ABS.NOINC R14 ;  /* 0x000000000e007343 */ /* 0x026fea0003c00000 */
.L_x_17:
[----:B------:R-:W-:-:S04]  /*13c0*/  LOP3.LUT R0, R19, 0x1, RZ, 0xfc, !PT ;  /* 0x0000000113007812 */ /* 0x000fc800078efcff */
[----:B------:R-:W-:-:S13]  /*13d0*/  ISETP.NE.AND P0, PT, R0, 0x3, PT ;  /* 0x000000030000780c */ /* 0x000fda0003f05270 */
[----:B------:R-:W-:Y:S05]  /*13e0*/  @!P0 BRA `(.L_x_18) ;  /* 0x0000000000048947 */ /* 0x000fea0003800000 */
[----:B------:R-:W-:Y:S01]  /*13f0*/  BPT.TRAP 0x1 ;  /* 0x000000040000795c */ /* 0x000fe20000300000 */
.L_x_18:
[----:B------:R-:W3:Y:S01]  /*1400*/  S2UR UR5, SR_CgaCtaId ;  /* 0x00000000000579c3 */ /* 0x000ee20000008800 */
[----:B------:R-:W-:Y:S01]  /*1410*/  UMOV UR4, 0x400 ;  /* 0x0000040000047882 */ /* 0x000fe20000000000 */
[----:B------:R-:W-:Y:S02]  /*1420*/  IMAD.U32 R0, RZ, RZ, UR38 ;  /* 0x00000026ff007e24 */ /* 0x000fe4000f8e00ff */
[----:B------:R-:W-:-:S03]  /*1430*/  IMAD.U32 R3, RZ, RZ, UR39 ;  /* 0x00000027ff037e24 */ /* 0x000fc6000f8e00ff */
[----:B------:R-:W-:Y:S01]  /*1440*/  SHF.L.U32 R0, R0, 0x1f, RZ ;  /* 0x0000001f00007819 */ /* 0x000fe200000006ff */
[----:B---3--:R-:W-:-:S06]  /*1450*/  ULEA UR4, UR5, UR4, 0x18 ;  /* 0x0000000405047291 */ /* 0x008fcc000f8ec03f */
[----:B------:R-:W-:-:S04]  /*1460*/  IMAD.U32 R6, RZ, RZ, UR4 ;  /* 0x00000004ff067e24 */ /* 0x000fc8000f8e00ff */
[----:B------:R-:W-:-:S04]  /*1470*/  IMAD R3, R3, 0x8, R6 ;  /* 0x0000000803037824 */ /* 0x000fc800078e0206 */
[----:B------:R3:W4:Y:S01]  /*1480*/  SYNCS.PHASECHK.TRANS64.TRYWAIT P1, [R3+URZ], R0 ;  /* 0x00000000030075a7 */ /* 0x000722000802017f */
[----:B------:R-:W-:Y:S05]  /*1490*/  @!P0 BRA `(.L_x_19) ;  /* 0x0000000000048947 */ /* 0x000fea0003800000 */
[----:B------:R-:W-:Y:S01]  /*14a0*/  BPT.TRAP 0x1 ;  /* 0x000000040000795c */ /* 0x000fe20000300000 */
.L_x_19:
[----:B----4-:R-:W-:Y:S05]  /*14b0*/  @P1 BRA `(.L_x_20) ;  /* 0x0000000000081947 */ /* 0x010fea0003800000 */
[----:B------:R-:W4:Y:S02]  /*14c0*/  SYNCS.PHASECHK.TRANS64.TRYWAIT P1, [R3+URZ], R0 ;  /* 0x00000000030075a7 */ /* 0x000f24000802017f */
[----:B----4-:R-:W-:Y:S05]  /*14d0*/  @!P1 BRA `(.L_x_21) ;  /* 0x000000a000209947 */ /* 0x010fea0003800000 */
.L_x_20:
[----:B------:R-:W-:-:S04]  /*14e0*/  UISETP.LT.AND UP0, UPT, UR40, 0x1, UPT ;  /* 0x000000012800788c */ /* 0x000fc8000bf01270 */
[----:B------:R-:W-:-:S06]  /*14f0*/  USEL UR4, UR40, 0x1, UP0 ;  /* 0x0000000128047887 */ /* 0x000fcc0008000000 */
[----:B---34-:R-:W-:Y:S01]  /*1500*/  IMAD.U32 R0, RZ, RZ, UR4 ;  /* 0x00000004ff007e24 */ /* 0x018fe2000f8e00ff */
[----:B------:R-:W-:Y:S05]  /*1510*/  WARPSYNC.ALL ;  /* 0x0000000000007948 */ /* 0x000fea0003800000 */
[----:B------:R-:W-:-:S04]  /*1520*/  IADD3 R0, -R0, UR40, RZ ;  /* 0x0000002800007c10 */ /* 0x000fc8000fffe1ff */
[----:B------:R-:W-:Y:S02]  /*1530*/  ISETP.GE.AND P1, PT, R0, 0x1, PT ;  /* 0x000000010000780c */ /* 0x000fe40003f26270 */
[----:B------:R-:W-:Y:S01]  /*1540*/  R2UR UR4, R6 ;  /* 0x00000000060472ca */ /* 0x000fe200000e0000 */
[----:B------:R-:W-:Y:S01]  /*1550*/  ULEA UR8, UR39, UR41, 0xc ;  /* 0x0000002927087291 */ /* 0x000fe2000f8e603f */
[----:B------:R-:W-:Y:S01]  /*1560*/  WARPGROUP.ARRIVE ;  /* 0x00000000000079c5 */ /* 0x000fe20000000000 */
[----:B------:R-:W-:Y:S01]  /*1570*/  UMOV UR9, 0x40000040 ;  /* 0x4000004000097882 */ /* 0x000fe20000000000 */
[----:B------:R-:W-:Y:S01]  /*1580*/  UMOV UR11, 0x40000040 ;  /* 0x40000040000b7882 */ /* 0x000fe20000000000 */
[----:B------:R-:W-:Y:S01]  /*1590*/  UMOV UR13, UR9 ;  /* 0x00000009000d7c82 */ /* 0x000fe20008000000 */
[----:B------:R-:W-:Y:S01]  /*15a0*/  UMOV UR15, 0x40000040 ;  /* 0x40000040000f7882 */ /* 0x000fe20000000000 */
[----:B------:R-:W-:Y:S01]  /*15b0*/  UMOV UR17, UR9 ;  /* 0x0000000900117c82 */ /* 0x000fe20008000000 */
[----:B------:R-:W-:Y:S01]  /*15c0*/  UMOV UR12, UR8 ;  /* 0x00000008000c7c82 */ /* 0x000fe20008000000 */
[----:B------:R-:W-:Y:S01]  /*15d0*/  UMOV UR16, UR8 ;  /* 0x0000000800107c82 */ /* 0x000fe20008000000 */
[----:B------:R-:W-:Y:S01]  /*15e0*/  UMOV UR19, 0x40000040 ;  /* 0x4000004000137882 */ /* 0x000fe20000000000 */
[----:B------:R-:W-:Y:S01]  /*15f0*/  UMOV UR20, UR8 ;  /* 0x0000000800147c82 */ /* 0x000fe20008000000 */
[----:B------:R-:W-:Y:S01]  /*1600*/  UMOV UR21, UR9 ;  /* 0x0000000900157c82 */ /* 0x000fe20008000000 */
[----:B------:R-:W-:Y:S01]  /*1610*/  UIADD3 UR4, UR4, 0x20100, URZ ;  /* 0x0002010004047890 */ /* 0x000fe2000fffe03f */
[----:B------:R-:W-:Y:S01]  /*1620*/  UMOV UR23, 0x40000040 ;  /* 0x4000004000177882 */ /* 0x000fe20000000000 */
[----:B------:R-:W-:-:S02]  /*1630*/  UMOV UR24, UR8 ;  /* 0x0000000800187c82 */ /* 0x000fc40008000000 */
[----:B------:R-:W-:Y:S01]  /*1640*/  USHF.R.U32.HI UR4, URZ, 0x4, UR4 ;  /* 0x000000043f047899 */ /* 0x000fe20008011604 */
[----:B------:R-:W-:Y:S01]  /*1650*/  UMOV UR25, UR9 ;  /* 0x0000000900197c82 */ /* 0x000fe20008000000 */
[----:B------:R-:W-:Y:S02]  /*1660*/  UMOV UR27, 0x40000040 ;  /* 0x40000040001b7882 */ /* 0x000fe40000000000 */
[----:B------:R-:W-:Y:S02]  /*1670*/  ULOP3.LUT UR4, UR4, 0x3fff, URZ, 0xc0, !UPT ;  /* 0x00003fff04047892 */ /* 0x000fe4000f8ec03f */
[----:B------:R-:W-:Y:S02]  /*1680*/  UIADD3 UR5, UR8, 0x400, URZ ;  /* 0x0000040008057890 */ /* 0x000fe4000fffe03f */
[----:B------:R-:W-:Y:S01]  /*1690*/  ULOP3.LUT UR4, UR4, 0x10000, URZ, 0xfc, !UPT ;  /* 0x0001000004047892 */ /* 0x000fe2000f8efc3f */
[----:B------:R-:W-:-:S03]  /*16a0*/  UMOV UR31, 0x40000040 ;  /* 0x40000040001f7882 */ /* 0x000fc60000000000 */
[----:B------:R-:W-:-:S04]  /*16b0*/  UIMAD UR6, UR39, 0x500, UR4 ;  /* 0x00000500270678a4 */ /* 0x000fc8000f8e0204 */
[----:B------:R-:W-:Y:S02]  /*16c0*/  UIADD3 UR14, UR6, 0x80, URZ ;  /* 0x00000080060e7890 */ /* 0x000fe4000fffe03f */
[----:B------:R-:W-:Y:S02]  /*16d0*/  UIADD3 UR18, UR6, 0x100, URZ ;  /* 0x0000010006127890 */ /* 0x000fe4000fffe03f */
[----:B------:R-:W-:Y:S01]  /*16e0*/  UMOV UR10, UR6 ;  /* 0x00000006000a7c82 */ /* 0x000fe20008000000 */
[----:B------:R-:W-:Y:S01]  /*16f0*/  UIADD3 UR22, UR6, 0x180, URZ ;  /* 0x0000018006167890 */ /* 0x000fe2000fffe03f */
[----:B------:R-:W-:Y:S01]  /*1700*/  IGMMA.64x16x32.S8.S8 R96, gdesc[UR8], RZ, !UPT, gsb0 ;  /* 0x00600000086079f1 */ /* 0x000fe2000c0410ff */
[----:B------:R-:W-:Y:S02]  /*1710*/  UIADD3 UR26, UR6, 0x200, URZ ;  /* 0x00000200061a7890 */ /* 0x000fe4000fffe03f */
[----:B------:R-:W-:Y:S01]  /*1720*/  UIADD3 UR30, UR6, 0x202, URZ ;  /* 0x00000202061e7890 */ /* 0x000fe2000fffe03f */
[----:B------:R-:W-:-:S02]  /*1730*/  WARPGROUP.DEPBAR.LE gsb0, 0x0 ;  /* 0x00008000000079c5 */ /* 0x000fc40000010000 */
[----:B------:R-:W-:-:S06]  /*1740*/  WARPGROUP.ARRIVE ;  /* 0x00000000000079c5 */ /* 0x000fcc0000000000 */
[----:B------:R-:W-:Y:S03]  /*1750*/  IGMMA.64x16x32.S8.S8 R80, gdesc[UR12], RZ, !UPT, gsb0 ;  /* 0x006000000c5079f1 */ /* 0x000fe6000c0410ff */
[----:B------:R-:W-:Y:S02]  /*1760*/  WARPGROUP.DEPBAR.LE gsb0, 0x0 ;  /* 0x00008000000079c5 */ /* 0x000fe40000010000 */
[----:B------:R-:W-:-:S06]  /*1770*/  WARPGROUP.ARRIVE ;  /* 0x00000000000079c5 */ /* 0x000fcc0000000000 */
[----:B------:R-:W-:Y:S03]  /*1780*/  IGMMA.64x16x32.S8.S8 R64, gdesc[UR16], RZ, !UPT, gsb0 ;  /* 0x00600000104079f1 */ /* 0x000fe6000c0410ff */
[----:B------:R-:W-:Y:S02]  /*1790*/  WARPGROUP.DEPBAR.LE gsb0, 0x0 ;  /* 0x00008000000079c5 */ /* 0x000fe40000010000 */
[----:B------:R-:W-:-:S06]  /*17a0*/  WARPGROUP.ARRIVE ;  /* 0x00000000000079c5 */ /* 0x000fcc0000000000 */
[----:B------:R-:W-:Y:S03]  /*17b0*/  IGMMA.64x16x32.S8.S8 R48, gdesc[UR20], RZ, !UPT, gsb0 ;  /* 0x00600000143079f1 */ /* 0x000fe6000c0410ff */
[----:B------:R-:W-:Y:S02]  /*17c0*/  WARPGROUP.DEPBAR.LE gsb0, 0x0 ;  /* 0x00008000000079c5 */ /* 0x000fe40000010000 */
[----:B------:R-:W-:-:S06]  /*17d0*/  WARPGROUP.ARRIVE ;  /* 0x00000000000079c5 */ /* 0x000fcc0000000000 */
[----:B------:R-:W-:Y:S01]  /*17e0*/  IGMMA.64x16x32.S8.S8 R32, gdesc[UR24], RZ, !UPT, gsb0 ;  /* 0x00600000182079f1 */ /* 0x000fe2000c0410ff */
[----:B------:R-:W-:Y:S01]  /*17f0*/  UMOV UR24, UR5 ;  /* 0x0000000500187c82 */ /* 0x000fe20008000000 */
[----:B------:R-:W-:Y:S01]  /*1800*/  UMOV UR25, 0x40000040 ;  /* 0x4000004000197882 */ /* 0x000fe20000000000 */
[----:B------:R-:W-:Y:S01]  /*1810*/  UMOV UR20, UR24 ;  /* 0x0000001800147c82 */ /* 0x000fe20008000000 */
[----:B------:R-:W-:Y:S01]  /*1820*/  UMOV UR21, UR25 ;  /* 0x0000001900157c82 */ /* 0x000fe20008000000 */
[----:B------:R-:W-:Y:S01]  /*1830*/  UMOV UR16, UR24 ;  /* 0x0000001800107c82 */ /* 0x000fe20008000000 */
[----:B------:R-:W-:Y:S01]  /*1840*/  UMOV UR17, UR25 ;  /* 0x0000001900117c82 */ /* 0x000fe20008000000 */
[----:B------:R-:W-:Y:S01]  /*1850*/  UMOV UR12, UR24 ;  /* 0x00000018000c7c82 */ /* 0x000fe20008000000 */
[----:B------:R-:W-:Y:S01]  /*1860*/  UMOV UR13, UR25 ;  /* 0x00000019000d7c82 */ /* 0x000fe20008000000 */
[----:B------:R-:W-:Y:S01]  /*1870*/  UIADD3 UR5, UR8, 0x402, URZ ;  /* 0x0000040208057890 */ /* 0x000fe2000fffe03f */
[----:B------:R-:W-:-:S02]  /*1880*/  WARPGROUP.DEPBAR.LE gsb0, 0x0 ;  /* 0x00008000000079c5 */ /* 0x000fc40000010000 */
[----:B------:R-:W-:-:S06]  /*1890*/  WARPGROUP.ARRIVE ;  /* 0x00000000000079c5 */ /* 0x000fcc0000000000 */
[----:B------:R-:W-:Y:S01]  /*18a0*/  IGMMA.64x16x32.S8.S8 R24, gdesc[UR24], RZ, !UPT, gsb0 ;  /* 0x00600000181879f1 */ /* 0x000fe2000c0410ff */
[----:B------:R-:W-:Y:S01]  /*18b0*/  UMOV UR26, UR10 ;  /* 0x0000000a001a7c82 */ /* 0x000fe20008000000 */
[----:B------:R-:W-:Y:S01]  /*18c0*/  UMOV UR27, UR11 ;  /* 0x0000000b001b7c82 */ /* 0x000fe20008000000 */
[----:B------:R-:W-:Y:S01]  /*18d0*/  UIADD3 UR10, UR6, 0x406, URZ ;  /* 0x00000406060a7890 */ /* 0x000fe2000fffe03f */
[----:B------:R-:W-:Y:S01]  /*18e0*/  UMOV UR11, 0x40000040 ;  /* 0x40000040000b7882 */ /* 0x000fe20000000000 */
[----:B------:R-:W-:Y:S02]  /*18f0*/  WARPGROUP.DEPBAR.LE gsb0, 0x0 ;  /* 0x00008000000079c5 */ /* 0x000fe40000010000 */
[----:B------:R-:W-:-:S06]  /*1900*/  WARPGROUP.ARRIVE ;  /* 0x00000000000079c5 */ /* 0x000fcc0000000000 */
[----:B------:R-:W-:Y:S01]  /*1910*/  IGMMA.64x16x32.S8.S8 R40, gdesc[UR20], RZ, !UPT, gsb0 ;  /* 0x00600000142879f1 */ /* 0x000fe2000c0410ff */
        /* <DEDUP_REMOVED lines=10> */
[----:B------:R-:W-:Y:S02]  /*19c0*/  UIADD3 UR12, UR8, 0x2, URZ ;  /* 0x00000002080c7890 */ /* 0x000fe4000fffe03f */
[----:B------:R-:W-:Y:S01]  /*19d0*/  UIADD3 UR14, UR6, 0x2, URZ ;  /* 0x00000002060e7890 */ /* 0x000fe2000fffe03f */
[----:B------:R-:W-:Y:S01]  /*19e0*/  UMOV UR13, 0x40000040 ;  /* 0x40000040000d7882 */ /* 0x000fe20000000000 */
[----:B------:R-:W-:Y:S01]  /*19f0*/  UMOV UR15, 0x40000040 ;  /* 0x40000040000f7882 */ /* 0x000fe20000000000 */
[----:B------:R-:W-:Y:S02]  /*1a00*/  UMOV UR17, UR13 ;  /* 0x0000000d00117c82 */ /* 0x000fe40008000000 */
[----:B------:R-:W-:Y:S01]  /*1a10*/  UMOV UR16, UR12 ;  /* 0x0000000c00107c82 */ /* 0x000fe20008000000 */
[----:B------:R-:W-:Y:S01]  /*1a20*/  UMOV UR20, UR12 ;  /* 0x0000000c00147c82 */ /* 0x000fe20008000000 */
[----:B------:R-:W-:Y:S01]  /*1a30*/  UMOV UR21, UR13 ;  /* 0x0000000d00157c82 */ /* 0x000fe20008000000 */
[----:B------:R-:W-:Y:S01]  /*1a40*/  UMOV UR28, UR12 ;  /* 0x0000000c001c7c82 */ /* 0x000fe20008000000 */
[----:B------:R-:W-:Y:S01]  /*1a50*/  UMOV UR29, UR13 ;  /* 0x0000000d001d7c82 */ /* 0x000fe20008000000 */
[----:B------:R-:W-:-:S02]  /*1a60*/  WARPGROUP.DEPBAR.LE gsb0, 0x0 ;  /* 0x00008000000079c5 */ /* 0x000fc40000010000 */
[----:B------:R-:W-:-:S06]  /*1a70*/  WARPGROUP.ARRIVE ;  /* 0x00000000000079c5 */ /* 0x000fcc0000000000 */
[----:B------:R-:W-:Y:S01]  /*1a80*/  IGMMA.64x16x32.S8.S8 R88, gdesc[UR24], RZ, !UPT, gsb0 ;  /* 0x00600000185879f1 */ /* 0x000fe2000c0410ff */
[----:B------:R-:W-:Y:S01]  /*1a90*/  UIADD3 UR26, UR6, 0x182, URZ ;  /* 0x00000182061a7890 */ /* 0x000fe2000fffe03f */
[----:B------:R-:W-:Y:S01]  /*1aa0*/  UMOV UR24, UR12 ;  /* 0x0000000c00187c82 */ /* 0x000fe20008000000 */
[----:B------:R-:W-:Y:S01]  /*1ab0*/  UMOV UR25, UR13 ;  /* 0x0000000d00197c82 */ /* 0x000fe20008000000 */
[----:B------:R-:W-:Y:S01]  /*1ac0*/  UMOV UR27, 0x40000040 ;  /* 0x40000040001b7882 */ /* 0x000fe20000000000 */
[----:B------:R-:W-:Y:S02]  /*1ad0*/  WARPGROUP.DEPBAR.LE gsb0, 0x0 ;  /* 0x00008000000079c5 */ /* 0x000fe40000010000 */
[----:B------:R-:W-:-:S06]  /*1ae0*/  WARPGROUP.ARRIVE ;  /* 0x00000000000079c5 */ /* 0x000fcc0000000000 */
[----:B------:R-:W-:Y:S03]  /*1af0*/  IGMMA.64x16x32.S8.S8 R96, gdesc[UR12], R96, gsb0 ;  /* 0x006000000c6079f1 */ /* 0x000fe60008041060 */
        /* <DEDUP_REMOVED lines=11> */
[----:B------:R-:W-:Y:S01]  /*1bb0*/  IGMMA.64x16x32.S8.S8 R32, gdesc[UR28], R32, gsb0 ;  /* 0x006000001c2079f1 */ /* 0x000fe20008041020 */
        /* <DEDUP_REMOVED lines=13> */
[----:B------:R-:W-:Y:S01]  /*1c90*/  IGMMA.64x16x32.S8.S8 R24, gdesc[UR28], R24, gsb0 ;  /* 0x006000001c1879f1 */ /* 0x000fe20008041018 */
[----:B------:R-:W-:Y:S01]  /*1ca0*/  UIADD3 UR30, UR6, 0x204, URZ ;  /* 0x00000204061e7890 */ /* 0x000fe2000fffe03f */
[----:B------:R-:W-:Y:S01]  /*1cb0*/  UMOV UR31, 0x40000040 ;  /* 0x40000040001f7882 */ /* 0x000fe20000000000 */
[----:B------:R-:W-:Y:S02]  /*1cc0*/  WARPGROUP.DEPBAR.LE gsb0, 0x0 ;  /* 0x00008000000079c5 */ /* 0x000fe40000010000 */
        /* <DEDUP_REMOVED lines=27> */
[----:B------:R-:W-:Y:S01]  /*1e80*/  UMOV UR28, UR12 ;  /* 0x0000000c001c7c82 */ /* 0x000fe20008000000 */
[----:B------:R-:W-:Y:S01]  /*1e90*/  UMOV UR29, UR13 ;  /* 0x0000000d001d7c82 */ /* 0x000fe20008000000 */
[----:B------:R-:W-:-:S02]  /*1ea0*/  WARPGROUP.DEPBAR.LE gsb0, 0x0 ;  /* 0x00008000000079c5 */ /* 0x000fc40000010000 */
        /* <DEDUP_REMOVED lines=271> */
[----:B------:R-:W-:Y:S03]  /*2fa0*/  IGMMA.64x16x32.S8.S8 R24, gdesc[UR28], R24, gsb0 ;  /* 0x006000001c1879f1 */ /* 0x000fe60008041018 */
        /* <DEDUP_REMOVED lines=71> */
[----:B------:R-:W-:Y:S05]  /*3420*/  @!P1 BRA `(.L_x_22) ;  /* 0x0000002000549947 */ /* 0x000fea0003800000 */
[----:B------:R-:W-:Y:S02]  /*3430*/  UIADD3 UR5, UR39, 0x1, URZ ;  /* 0x0000000127057890 */ /* 0x000fe4000fffe03f */
[----:B------:R-:W-:Y:S02]  /*3440*/  IMAD.U32 R3, RZ, RZ, UR39 ;  /* 0x00000027ff037e24 */ /* 0x000fe4000f8e00ff */
[----:B------:R-:W-:-:S04]  /*3450*/  UISETP.NE.AND UP0, UPT, UR5, 0x2, UPT ;  /* 0x000000020500788c */ /* 0x000fc8000bf05270 */
[----:B------:R-:W-:Y:S02]  /*3460*/  USEL UR6, URZ, 0x1, UP0 ;  /* 0x000000013f067887 */ /* 0x000fe40008000000 */
[----:B------:R-:W-:Y:S02]  /*3470*/  USEL UR5, UR5, URZ, UP0 ;  /* 0x0000003f05057287 */ /* 0x000fe40008000000 */
[----:B------:R-:W-:-:S06]  /*3480*/  ULOP3.LUT UR6, UR38, UR6, URZ, 0x3c, !UPT ;  /* 0x0000000626067292 */ /* 0x000fcc000f8e3c3f */
[----:B------:R-:W-:-:S07]  /*3490*/  IMAD.U32 R7, RZ, RZ, UR6 ;  /* 0x00000006ff077e24 */ /* 0x000fce000f8e00ff */
.L_x_29:
[----:B------:R-:W-:Y:S05]  /*34a0*/  @!P0 BRA `(.L_x_23) ;  /* 0x0000000000048947 */ /* 0x000fea0003800000 */
[----:B------:R-:W-:Y:S01]  /*34b0*/  BPT.TRAP 0x1 ;  /* 0x000000040000795c */ /* 0x000fe20000300000 */
.L_x_23:
[----:B------:R-:W3:Y:S01]  /*34c0*/  S2UR UR7, SR_CgaCtaId ;  /* 0x00000000000779c3 */ /* 0x000ee20000008800 */
[----:B------:R-:W-:Y:S01]  /*34d0*/  UMOV UR6, 0x400 ;  /* 0x0000040000067882 */ /* 0x000fe20000000000 */
[----:B01----:R-:W-:Y:S01]  /*34e0*/  IMAD.U32 R5, RZ, RZ, UR5 ;  /* 0x00000005ff057e24 */ /* 0x003fe2000f8e00ff */
[----:B------:R-:W-:Y:S01]  /*34f0*/  SHF.L.U32 R4, R7, 0x1f, RZ ;  /* 0x0000001f07047819 */ /* 0x000fe200000006ff */
[----:B---3--:R-:W-:-:S06]  /*3500*/  ULEA UR6, UR7, UR6, 0x18 ;  /* 0x0000000607067291 */ /* 0x008fcc000f8ec03f */
[----:B------:R-:W-:-:S04]  /*3510*/  IMAD.U32 R6, RZ, RZ, UR6 ;  /* 0x00000006ff067e24 */ /* 0x000fc8000f8e00ff */
[----:B------:R-:W-:-:S04]  /*3520*/  IMAD R5, R5, 0x8, R6 ;  /* 0x0000000805057824 */ /* 0x000fc800078e0206 */
[----:B------:R0:W1:Y:S01]  /*3530*/  SYNCS.PHASECHK.TRANS64.TRYWAIT P1, [R5+URZ], R4 ;  /* 0x00000004050075a7 */ /* 0x000062000802017f */
[----:B------:R-:W-:Y:S05]  /*3540*/  @!P0 BRA `(.L_x_24) ;  /* 0x0000000000048947 */ /* 0x000fea0003800000 */
[----:B------:R-:W-:Y:S01]  /*3550*/  BPT.TRAP 0x1 ;  /* 0x000000040000795c */ /* 0x000fe20000300000 */
.L_x_24:
[----:B-1----:R-:W-:Y:S05]  /*3560*/  @P1 BRA `(.L_x_25) ;  /* 0x0000000000081947 */ /* 0x002fea0003800000 */
[----:B------:R-:W1:Y:S02]  /*3570*/  SYNCS.PHASECHK.TRANS64.TRYWAIT P1, [R5+URZ], R4 ;  /* 0x00000004050075a7 */ /* 0x000e64000802017f */
[----:B-1----:R-:W-:Y:S05]  /*3580*/  @!P1 BRA `(.L_x_26) ;  /* 0x0000008000089947 */ /* 0x002fea0003800000 */
.L_x_25:
[----:B------:R-:W-:Y:S01]  /*3590*/  ULEA UR6, UR5, UR41, 0xc ;  /* 0x0000002905067291 */ /* 0x000fe2000f8e603f */
[----:B------:R-:W-:Y:S01]  /*35a0*/  WARPGROUP.ARRIVE ;  /* 0x00000000000079c5 */ /* 0x000fe20000000000 */
[----:B------:R-:W-:Y:S01]  /*35b0*/  UIMAD UR8, UR5, 0x500, UR4 ;  /* 0x00000500050878a4 */ /* 0x000fe2000f8e0204 */
[----:B------:R-:W-:Y:S01]  /*35c0*/  UMOV UR13, 0x40000040 ;  /* 0x40000040000d7882 */ /* 0x000fe20000000000 */
[----:B------:R-:W-:Y:S02]  /*35d0*/  UMOV UR15, 0x40000040 ;  /* 0x40000040000f7882 */ /* 0x000fe40000000000 */
[----:B------:R-:W-:Y:S01]  /*35e0*/  UIADD3 UR18, UR8, 0x80, URZ ;  /* 0x0000008008127890 */ /* 0x000fe2000fffe03f */
[----:B------:R-:W-:Y:S02]  /*35f0*/  UMOV UR12, UR6 ;  /* 0x00000006000c7c82 */ /* 0x000fe40008000000 */
[----:B------:R-:W-:Y:S01]  /*3600*/  UMOV UR14, UR8 ;  /* 0x00000008000e7c82 */ /* 0x000fe20008000000 */
[----:B------:R-:W-:Y:S01]  /*3610*/  UMOV UR16, UR12 ;  /* 0x0000000c00107c82 */ /* 0x000fe20008000000 */
[----:B------:R-:W-:Y:S01]  /*3620*/  IGMMA.64x16x32.S8.S8 R96, gdesc[UR12], R96, gsb0 ;  /* 0x006000000c6079f1 */ /* 0x000fe20008041060 */
[----:B------:R-:W-:Y:S01]  /*3630*/  UMOV UR17, UR13 ;  /* 0x0000000d00117c82 */ /* 0x000fe20008000000 */
[----:B------:R-:W-:Y:S01]  /*3640*/  UMOV UR19, 0x40000040 ;  /* 0x4000004000137882 */ /* 0x000fe20000000000 */
[----:B------:R-:W-:Y:S01]  /*3650*/  UIADD3 UR22, UR8, 0x100, URZ ;  /* 0x0000010008167890 */ /* 0x000fe2000fffe03f */
[----:B------:R-:W-:Y:S01]  /*3660*/  UMOV UR20, UR12 ;  /* 0x0000000c00147c82 */ /* 0x000fe20008000000 */
        /* <DEDUP_REMOVED lines=10> */
[----:B------:R-:W-:-:S02]  /*3710*/  UIADD3 UR7, UR6, 0x400, URZ ;  /* 0x0000040006077890 */ /* 0x000fc4000fffe03f */
[----:B------:R-:W-:Y:S01]  /*3720*/  UIADD3 UR12, UR6, 0x2, URZ ;  /* 0x00000002060c7890 */ /* 0x000fe2000fffe03f */
[----:B------:R-:W-:Y:S01]  /*3730*/  UMOV UR13, 0x40000040 ;  /* 0x40000040000d7882 */ /* 0x000fe20000000000 */
[----:B------:R-:W-:Y:S01]  /*3740*/  UIADD3 UR10, UR8, 0x386, URZ ;  /* 0x00000386080a7890 */ /* 0x000fe2000fffe03f */
        /* <DEDUP_REMOVED lines=25> */
[----:B------:R-:W-:Y:S01]  /*38e0*/  UMOV UR30, UR14 ;  /* 0x0000000e001e7c82 */ /* 0x000fe20008000000 */
[----:B------:R-:W-:Y:S01]  /*38f0*/  UMOV UR31, UR15 ;  /* 0x0000000f001f7c82 */ /* 0x000fe20008000000 */
[----:B------:R-:W-:Y:S01]  /*3900*/  UIADD3 UR14, UR8, 0x2, URZ ;  /* 0x00000002080e7890 */ /* 0x000fe2000fffe03f */
[----:B------:R-:W-:Y:S01]  /*3910*/  UMOV UR15, 0x40000040 ;  /* 0x40000040000f7882 */ /* 0x000fe20000000000 */
[----:B------:R-:W-:Y:S02]  /*3920*/  WARPGROUP.DEPBAR.LE gsb0, 0x0 ;  /* 0x00008000000079c5 */ /* 0x000fe40000010000 */
[----:B------:R-:W-:-:S06]  /*3930*/  WARPGROUP.ARRIVE ;  /* 0x00000000000079c5 */ /* 0x000fcc0000000000 */
[----:B------:R-:W-:Y:S01]  /*3940*/  IGMMA.64x16x32.S8.S8 R40, gdesc[UR24], R40, gsb0 ;  /* 0x00600000182879f1 */ /* 0x000fe20008041028 */
[----:B------:R-:W-:Y:S01]  /*3950*/  UIADD3 UR26, UR8, 0x182, URZ ;  /* 0x00000182081a7890 */ /* 0x000fe2000fffe03f */
[----:B------:R-:W-:Y:S01]  /*3960*/  UMOV UR24, UR12 ;  /* 0x0000000c00187c82 */ /* 0x000fe20008000000 */
[----:B------:R-:W-:Y:S01]  /*3970*/  UMOV UR25, UR13 ;  /* 0x0000000d00197c82 */ /* 0x000fe20008000000 */
        /* <DEDUP_REMOVED lines=428> */
[----:B------:R-:W-:Y:S01]  /*5440*/  BPT.TRAP 0x1 ;  /* 0x000000040000795c */ /* 0x000fe20000300000 */
.L_x_27:
[----:B------:R-:W-:-:S13]  /*5450*/  ISETP.NE.AND P1, PT, R23, RZ, PT ;  /* 0x000000ff1700720c */ /* 0x000fda0003f25270 */
[----:B01----:R-:W-:-:S04]  /*5460*/  @P1 IMAD R4, R3, 0x8, R6 ;  /* 0x0000000803041824 */ /* 0x003fc800078e0206 */
[----:B------:R-:W-:-:S05]  /*5470*/  @P1 VIADD R5, R4, 0x10 ;  /* 0x0000001004051836 */ /* 0x000fca0000000000 */
[----:B------:R-:W-:-:S04]  /*5480*/  @P1 PRMT R5, R22, 0x654, R5 ;  /* 0x0000065416051816 */ /* 0x000fc80000000005 */
[----:B------:R0:W-:Y:S01]  /*5490*/  @P1 SYNCS.ARRIVE.TRANS64.RED.A1T0 RZ, [R5+URZ], RZ ;  /* 0x000000ff05ff19a7 */ /* 0x0001e2000810043f */
[----:B------:R-:W-:-:S13]  /*54a0*/  ISETP.GT.U32.AND P1, PT, R19, 0x1, PT ;  /* 0x000000011300780c */ /* 0x000fda0003f24070 */
[----:B0-----:R-:W-:Y:S05]  /*54b0*/  @P1 BRA `(.L_x_28) ;  /* 0x0000000000041947 */ /* 0x001fea0003800000 */
[----:B------:R-:W-:Y:S01]  /*54c0*/  BPT.TRAP 0x1 ;  /* 0x000000040000795c */ /* 0x000fe20000300000 */
.L_x_28:
[----:B------:R-:W-:Y:S01]  /*54d0*/  UIADD3 UR5, UR5, 0x1, URZ ;  /* 0x0000000105057890 */ /* 0x000fe2000fffe03f */
[C---:B------:R-:W-:Y:S01]  /*54e0*/  ISETP.GT.AND P2, PT, R0.reuse, 0x1, PT ;  /* 0x000000010000780c */ /* 0x040fe20003f44270 */
[----:B------:R-:W-:Y:S02]  /*54f0*/  VIADD R3, R3, 0x1 ;  /* 0x0000000103037836 */ /* 0x000fe40000000000 */
[----:B------:R-:W-:Y:S01]  /*5500*/  UISETP.NE.AND UP0, UPT, UR5, 0x2, UPT ;  /* 0x000000020500788c */ /* 0x000fe2000bf05270 */
[----:B------:R-:W-:Y:S02]  /*5510*/  VIADD R0, R0, 0xffffffff ;  /* 0xffffffff00007836 */ /* 0x000fe40000000000 */
[C---:B------:R-:W-:Y:S01]  /*5520*/  ISETP.NE.AND P1, PT, R3.reuse, 0x2, PT ;  /* 0x000000020300780c */ /* 0x040fe20003f25270 */
[----:B------:R-:W-:Y:S02]  /*5530*/  USEL UR6, URZ, 0x1, UP0 ;  /* 0x000000013f067887 */ /* 0x000fe40008000000 */
[----:B------:R-:W-:Y:S01]  /*5540*/  USEL UR5, UR5, URZ, UP0 ;  /* 0x0000003f05057287 */ /* 0x000fe20008000000 */
[----:B------:R-:W-:-:S03]  /*5550*/  SEL R3, R3, RZ, P1 ;  /* 0x000000ff03037207 */ /* 0x000fc60000800000 */
[----:B------:R-:W-:Y:S01]  /*5560*/  LOP3.LUT R7, R7, UR6, RZ, 0x3c, !PT ;  /* 0x0000000607077c12 */ /* 0x000fe2000f8e3cff */
[----:B------:R-:W-:Y:S07]  /*5570*/  @P2 BRA `(.L_x_29) ;  /* 0xffffffdc00c82947 */ /* 0x000fee000383ffff */
.L_x_22:
[----:B------:R-:W3:Y:S02]  /*5580*/  LDC R0, c[0x0][0x28c] ;  /* 0x0000a300ff007b82 */ /* 0x000ee40000000800 */
[----:B---3--:R-:W-:-:S13]  /*5590*/  ISETP.GE.AND P1, PT, R0, 0x1, PT ;  /* 0x000000010000780c */ /* 0x008fda0003f26270 */
[----:B------:R-:W-:Y:S05]  /*55a0*/  @!P1 BRA `(.L_x_30) ;  /* 0x0000000000409947 */ /* 0x000fea0003800000 */
[----:B------:R-:W-:Y:S05]  /*55b0*/  @!P0 BRA `(.L_x_31) ;  /* 0x0000000000048947 */ /* 0x000fea0003800000 */
[----:B------:R-:W-:Y:S01]  /*55c0*/  BPT.TRAP 0x1 ;  /* 0x000000040000795c */ /* 0x000fe20000300000 */
.L_x_31:
[----:B------:R-:W-:Y:S01]  /*55d0*/  ISETP.NE.AND P0, PT, R23, RZ, PT ;  /* 0x000000ff1700720c */ /* 0x000fe20003f05270 */
[----:B------:R-:W-:-:S12]  /*55e0*/  UISETP.LT.AND UP1, UPT, UR40, 0x1, UPT ;  /* 0x000000012800788c */ /* 0x000fd8000bf21270 */
[----:B------:R-:W-:-:S05]  /*55f0*/  VOTEU.ANY UP0, P0 ;  /* 0x00000000003f7886 */ /* 0x000fca0000000100 */
[----:B------:R-:W-:-:S04]  /*5600*/  @UP0 USEL UR4, UR40, 0x1, UP1 ;  /* 0x0000000128040887 */ /* 0x000fc80008800000 */
[----:B------:R-:W-:-:S06]  /*5610*/  @UP0 UIADD3 UR4, UR39, UR40, -UR4 ;  /* 0x0000002827040290 */ /* 0x000fcc000fffe804 */
[----:B------:R-:W-:-:S04]  /*5620*/  IMAD.U32 R0, RZ, RZ, UR4 ;  /* 0x00000004ff007e24 */ /* 0x000fc8000f8e00ff */
[----:B------:R-:W-:-:S05]  /*5630*/  @P0 IMAD.SHL.U32 R0, R0, 0x8, RZ ;  /* 0x0000000800000824 */ /* 0x000fca00078e00ff */
[----:B------:R-:W-:-:S04]  /*5640*/  @P0 LOP3.LUT R0, R0, 0x8, RZ, 0xc0, !PT ;  /* 0x0000000800000812 */ /* 0x000fc800078ec0ff */
[----:B------:R-:W-:-:S04]  /*5650*/  @P0 IADD3 R3, R6, 0x10, R0 ;  /* 0x0000001006030810 */ /* 0x000fc80007ffe000 */
[----:B------:R-:W-:-:S04]  /*5660*/  @P0 PRMT R3, R22, 0x654, R3 ;  /* 0x0000065416030816 */ /* 0x000fc80000000003 */
[----:B------:R3:W-:Y:S01]  /*5670*/  @P0 SYNCS.ARRIVE.TRANS64.RED.A1T0 RZ, [R3+URZ], RZ ;  /* 0x000000ff03ff09a7 */ /* 0x0007e2000810043f */
[----:B------:R-:W-:-:S13]  /*5680*/  ISETP.GT.U32.AND P0, PT, R19, 0x1, PT ;  /* 0x000000011300780c */ /* 0x000fda0003f04070 */
[----:B---3--:R-:W-:Y:S05]  /*5690*/  @P0 BRA `(.L_x_30) ;  /* 0x0000000000040947 */ /* 0x008fea0003800000 */
[----:B------:R-:W-:Y:S01]  /*56a0*/  BPT.TRAP 0x1 ;  /* 0x000000040000795c */ /* 0x000fe20000300000 */
.L_x_30:
[----:B------:R-:W3:Y:S01]  /*56b0*/  LDC R7, c[0x0][0x288] ;  /* 0x0000a200ff077b82 */ /* 0x000ee20000000800 */
[--C-:B------:R-:W-:Y:S01]  /*56c0*/  SHF.R.U32.HI R0, RZ, 0x7, R18.reuse ;  /* 0x00000007ff007819 */ /* 0x100fe20000011612 */
[----:B------:R-:W-:Y:S01]  /*56d0*/  UIADD3 UR39, UR40, UR39, URZ ;  /* 0x0000002728277290 */ /* 0x000fe2000fffe03f */
[----:B01----:R-:W-:Y:S01]  /*56e0*/  LOP3.LUT R4, R18, 0x60, RZ, 0xc0, !PT ;  /* 0x0000006012047812 */ /* 0x003fe200078ec0ff */
[----:B------:R-:W-:Y:S01]  /*56f0*/  IMAD R109, R109, 0x50, RZ ;  /* 0x000000506d6d7824 */ /* 0x000fe200078e02ff */
[----:B------:R-:W-:Y:S01]  /*5700*/  LOP3.LUT R0, R0, 0x1, RZ, 0xc0, !PT ;  /* 0x0000000100007812 */ /* 0x000fe200078ec0ff */
[----:B------:R-:W-:Y:S01]  /*5710*/  USHF.R.U32.HI UR4, URZ, 0x1, UR39 ;  /* 0x000000013f047899 */ /* 0x000fe20008011627 */
[----:B------:R-:W-:Y:S01]  /*5720*/  SHF.R.U32.HI R3, RZ, 0x2, R18 ;  /* 0x00000002ff037819 */ /* 0x000fe20000011612 */
[----:B------:R-:W-:Y:S01]  /*5730*/  IMAD.SHL.U32 R12, R18, 0x2, RZ ;  /* 0x00000002120c7824 */ /* 0x000fe200078e00ff */
[----:B------:R-:W-:Y:S01]  /*5740*/  SHF.R.U32.HI R6, RZ, 0x1, R4 ;  /* 0x00000001ff067819 */ /* 0x000fe20000011604 */
[----:B------:R-:W-:Y:S01]  /*5750*/  IMAD.SHL.U32 R4, R0, 0x40, RZ ;  /* 0x0000004000047824 */ /* 0x000fe200078e00ff */
[----:B------:R-:W-:Y:S01]  /*5760*/  LOP3.LUT R3, R3, 0x7, RZ, 0xc0, !PT ;  /* 0x0000000703037812 */ /* 0x000fe200078ec0ff */
[----:B------:R-:W-:Y:S01]  /*5770*/  ULOP3.LUT UR4, UR4, 0x1, URZ, 0xc0, !UPT ;  /* 0x0000000104047892 */ /* 0x000fe2000f8ec03f */
[----:B------:R-:W-:Y:S01]  /*5780*/  SHF.R.S32.HI R14, RZ, 0x1f, R104 ;  /* 0x0000001fff0e7819 */ /* 0x000fe20000011468 */
[----:B------:R-:W-:Y:S01]  /*5790*/  ULDC UR8, c[0x0][0x284] ;  /* 0x0000a10000087ab9 */ /* 0x000fe20000000800 */
[--C-:B------:R-:W-:Y:S01]  /*57a0*/  IADD3 R5, RZ, -R6, -R3.reuse ;  /* 0x80000006ff057210 */ /* 0x100fe20007ffe803 */
[----:B------:R-:W-:Y:S01]  /*57b0*/  UISETP.GT.U32.AND UP1, UPT, UR39, 0x1, UPT ;  /* 0x000000012700788c */ /* 0x000fe2000bf24070 */
[----:B------:R-:W-:Y:S01]  /*57c0*/  LOP3.LUT R3, R4, 0x40, R3, 0xe2, !PT ;  /* 0x0000004004037812 */ /* 0x000fe200078ee203 */
[----:B------:R-:W-:Y:S01]  /*57d0*/  UISETP.NE.U32.AND UP0, UPT, UR4, 0x1, UPT ;  /* 0x000000010400788c */ /* 0x000fe2000bf05070 */
[----:B------:R-:W-:Y:S01]  /*57e0*/  LOP3.LUT R4, R18, 0x3, RZ, 0xc0, !PT ;  /* 0x0000000312047812 */ /* 0x000fe200078ec0ff */
[----:B------:R-:W-:Y:S01]  /*57f0*/  ULDC.64 UR6, c[0x0][0x5d0] ;  /* 0x0001740000067ab9 */ /* 0x000fe20000000a00 */
[C---:B------:R-:W-:Y:S01]  /*5800*/  LOP3.LUT R12, R109.reuse, 0x6, R12, 0xf8, !PT ;  /* 0x000000066d0c7812 */ /* 0x040fe200078ef80c */
[----:B------:R-:W-:Y:S01]  /*5810*/  UISETP.LT.U32.AND UP1, UPT, UR40, 0x2, UP1 ;  /* 0x000000022800788c */ /* 0x000fe20008f21070 */
[----:B------:R-:W-:Y:S01]  /*5820*/  IMAD R0, R0, -0x40, R5 ;  /* 0xffffffc000007824 */ /* 0x000fe200078e0205 */
[----:B---3--:R-:W-:Y:S01]  /*5830*/  ISETP.GE.AND P0, PT, R109, R7, PT ;  /* 0x000000076d00720c */ /* 0x008fe20003f06270 */
[----:B------:R-:W-:Y:S01]  /*5840*/  IMAD R8, R4, -0x2, R7 ;  /* 0xfffffffe04087824 */ /* 0x000fe200078e0207 */
[----:B------:R-:W-:Y:S01]  /*5850*/  UISETP.GT.U32.AND UP0, UPT, UR40, 0x1, !UP0 ;  /* 0x000000012800788c */ /* 0x000fe2000c704070 */
[----:B------:R-:W-:Y:S01]  /*5860*/  IMAD.SHL.U32 R7, R108, 0x100, RZ ;  /* 0x000001006c077824 */ /* 0x000fe200078e00ff */
[----:B------:R-:W-:Y:S01]  /*5870*/  SHF.R.S32.HI R13, RZ, 0x1f, R12 ;  /* 0x0000001fff0d7819 */ /* 0x000fe2000001140c */
[----:B------:R-:W-:Y:S01]  /*5880*/  IMAD R5, R14, UR6, RZ ;  /* 0x000000060e057c24 */ /* 0x000fe2000f8e02ff */
[----:B------:R-:W-:Y:S01]  /*5890*/  USEL UR5, URZ, 0x1, !UP1 ;  /* 0x000000013f057887 */ /* 0x000fe2000c800000 */
[----:B------:R-:W-:Y:S01]  /*58a0*/  IMAD.WIDE R20, R108, 0x100, RZ ;  /* 0x000001006c147825 */ /* 0x000fe200078e02ff */
[C---:B------:R-:W-:Y:S01]  /*58b0*/  ISETP.GE.OR P0, PT, R7.reuse, UR8, P0 ;  /* 0x0000000807007c0c */ /* 0x040fe20008706670 */
[----:B------:R-:W-:Y:S01]  /*58c0*/  USEL UR4, URZ, 0x1, !UP0 ;  /* 0x000000013f047887 */ /* 0x000fe2000c000000 */
[----:B------:R-:W-:Y:S01]  /*58d0*/  IADD3 R114, -R7, UR8, R0 ;  /* 0x0000000807727c10 */ /* 0x000fe2000fffe100 */
[C---:B------:R-:W-:Y:S01]  /*58e0*/  IMAD R9, R104.reuse, UR7, R5 ;  /* 0x0000000768097c24 */ /* 0x040fe2000f8e0205 */
[----:B------:R-:W-:Y:S01]  /*58f0*/  ULOP3.LUT UR39, UR39, 0x1, URZ, 0xc0, !UPT ;  /* 0x0000000127277892 */ /* 0x000fe2000f8ec03f */
[----:B------:R-:W-:Y:S01]  /*5900*/  IMAD.WIDE.U32 R4, R104, UR6, R12 ;  /* 0x0000000668047c25 */ /* 0x000fe2000f8e000c */
[----:B------:R-:W-:Y:S01]  /*5910*/  ULOP3.LUT UR38, UR4, UR38, UR5, 0x96, !UPT ;  /* 0x0000002604267292 */ /* 0x000fe2000f8e9605 */
[----:B------:R-:W-:-:S02]  /*5920*/  LOP3.LUT R123, R20, R3, R6, 0xfe, !PT ;  /* 0x00000003147b7212 */ /* 0x000fc400078efe06 */
[----:B------:R-:W-:Y:S02]  /*5930*/  IMAD.IADD R5, R5, 0x1, R9 ;  /* 0x0000000105057824 */ /* 0x000fe400078e0209 */
[----:B------:R-:W-:Y:S02]  /*5940*/  IMAD.IADD R3, R8, 0x1, -R109 ;  /* 0x0000000108037824 */ /* 0x000fe400078e0a6d */
[----:B------:R-:W-:Y:S01]  /*5950*/  IMAD.MOV.U32 R0, RZ, RZ, -0x1 ;  /* 0xffffffffff007424 */ /* 0x000fe200078e00ff */
[----:B------:R-:W-:Y:S06]  /*5960*/  @P0 BRA `(.L_x_32) ;  /* 0x0000003c00f80947 */ /* 0x000fec0003800000 */
[----:B------:R-:W0:Y:S01]  /*5970*/  LDC.64 R10, c[0x0][0x5c8] ;  /* 0x00017200ff0a7b82 */ /* 0x000e220000000a00 */
[----:B------:R-:W-:Y:S01]  /*5980*/  ULDC.64 UR4, c[0x0][0x5c0] ;  /* 0x0001700000047ab9 */ /* 0x000fe20000000a00 */
[----:B------:R-:W-:Y:S01]  /*5990*/  BSSY B0, `(.L_x_32) ;  /* 0x00003fb000007945 */ /* 0x000fe20003800000 */
[-C--:B0-----:R-:W-:Y:S01]  /*59a0*/  IMAD R6, R21, R10.reuse, RZ ;  /* 0x0000000a15067224 */ /* 0x081fe200078e02ff */
[----:B------:R-:W-:Y:S01]  /*59b0*/  SHF.L.U64.HI R15, R10, 0x3, R11 ;  /* 0x000000030a0f7819 */ /* 0x000fe2000001020b */
[----:B------:R-:W-:-:S04]  /*59c0*/  IMAD.WIDE.U32 R4, R123, R10, R4 ;  /* 0x0000000a7b047225 */ /* 0x000fc800078e0004 */
[----:B------:R-:W-:Y:S01]  /*59d0*/  IMAD R7, R123, R11, R6 ;  /* 0x0000000b7b077224 */ /* 0x000fe200078e0206 */
[----:B------:R-:W-:Y:S01]  /*59e0*/  IADD3 R4, P0, R4, UR4, RZ ;  /* 0x0000000404047c10 */ /* 0x000fe2000ff1e0ff */
[----:B------:R-:W-:Y:S02]  /*59f0*/  IMAD.SHL.U32 R9, R10, 0x8, RZ ;  /* 0x000000080a097824 */ /* 0x000fe400078e00ff */
[----:B------:R-:W-:Y:S02]  /*5a00*/  IMAD.IADD R7, R5, 0x1, R7 ;  /* 0x0000000105077824 */ /* 0x000fe400078e0207 */
[----:B------:R-:W-:Y:S01]  /*5a10*/  IMAD R109, R11, 0x78, RZ ;  /* 0x000000780b6d7824 */ /* 0x000fe200078e02ff */
[----:B------:R-:W-:Y:S02]  /*5a20*/  IADD3 R6, P1, R9, R4, RZ ;  /* 0x0000000409067210 */ /* 0x000fe40007f3e0ff */
[----:B------:R-:W-:Y:S02]  /*5a30*/  IADD3.X R5, R7, UR5, RZ, P0, !PT ;  /* 0x0000000507057c10 */ /* 0x000fe400087fe4ff */
[----:B-----5:R-:W-:-:S03]  /*5a40*/  ISETP.NE.AND P0, PT, R106, RZ, PT ;  /* 0x000000ff6a00720c */ /* 0x020fc60003f05270 */
[----:B------:R-:W-:Y:S02]  /*5a50*/  IMAD.X R7, R15, 0x1, R5, P1 ;  /* 0x000000010f077824 */ /* 0x000fe400008e0605 */
[----:B------:R-:W-:-:S04]  /*5a60*/  IMAD.WIDE.U32 R10, R10, 0x78, R6 ;  /* 0x000000780a0a7825 */ /* 0x000fc800078e0006 */
[----:B------:R-:W-:Y:S01]  /*5a70*/  IMAD.IADD R11, R11, 0x1, R109 ;  /* 0x000000010b0b7824 */ /* 0x000fe200078e026d */
[----:B------:R-:W-:-:S05]  /*5a80*/  IADD3 R8, P1, R9, R10, RZ ;  /* 0x0000000a09087210 */ /* 0x000fca0007f3e0ff */
[----:B------:R-:W-:Y:S01]  /*5a90*/  IMAD.X R9, R15, 0x1, R11, P1 ;  /* 0x000000010f097824 */ /* 0x000fe200008e060b */
[----:B------:R-:W-:Y:S07]  /*5aa0*/  @!P0 BRA `(.L_x_33) ;  /* 0x0000002c00d48947 */ /* 0x000fee0003800000 */
[----:B------:R-:W0:Y:S01]  /*5ab0*/  LDC.64 R118, c[0x0][0x5b0] ;  /* 0x00016c00ff767b82 */ /* 0x000e220000000a00 */
[----:B------:R-:W-:Y:S01]  /*5ac0*/  ULDC.64 UR4, c[0x0][0x5b8] ;  /* 0x00016e0000047ab9 */ /* 0x000fe20000000a00 */
[----:B------:R-:W-:Y:S01]  /*5ad0*/  ISETP.GE.AND P3, PT, R114, 0x1, PT ;  /* 0x000000017200780c */ /* 0x000fe20003f66270 */
[----:B------:R-:W-:Y:S01]  /*5ae0*/  IMAD R15, R14, UR4, RZ ;  /* 0x000000040e0f7c24 */ /* 0x000fe2000f8e02ff */
[----:B------:R-:W-:Y:S01]  /*5af0*/  BSSY B1, `(.L_x_34) ;  /* 0x000000e000017945 */ /* 0x000fe20003800000 */
[C---:B------:R-:W-:Y:S01]  /*5b00*/  IMAD.WIDE.U32 R112, R104.reuse, UR4, R12 ;  /* 0x0000000468707c25 */ /* 0x040fe2000f8e000c */
[----:B------:R-:W-:Y:S02]  /*5b10*/  ISETP.LT.OR P1, PT, R3, 0x1, !P3 ;  /* 0x000000010300780c */ /* 0x000fe40005f21670 */
[----:B------:R-:W1:Y:S01]  /*5b20*/  LDC.64 R120, c[0x0][0x5a8] ;  /* 0x00016a00ff787b82 */ /* 0x000e620000000a00 */
[----:B------:R-:W-:Y:S02]  /*5b30*/  IMAD R15, R104, UR5, R15 ;  /* 0x00000005680f7c24 */ /* 0x000fe4000f8e020f */
[----:B------:R-:W-:-:S02]  /*5b40*/  IMAD.MOV.U32 R108, RZ, RZ, R112 ;  /* 0x000000ffff6c7224 */ /* 0x000fc400078e0070 */
[----:B------:R-:W-:Y:S02]  /*5b50*/  IMAD.IADD R109, R113, 0x1, R15 ;  /* 0x00000001716d7824 */ /* 0x000fe400078e020f */
[-C--:B0-----:R-:W-:Y:S02]  /*5b60*/  IMAD R14, R21, R118.reuse, RZ ;  /* 0x00000076150e7224 */ /* 0x081fe400078e02ff */
[----:B------:R-:W-:-:S04]  /*5b70*/  IMAD.WIDE.U32 R12, R123, R118, R108 ;  /* 0x000000767b0c7225 */ /* 0x000fc800078e006c */
[----:B------:R-:W-:Y:S01]  /*5b80*/  IMAD R117, R123, R119, R14 ;  /* 0x000000777b757224 */ /* 0x000fe200078e020e */
[----:B-1----:R-:W-:-:S04]  /*5b90*/  IADD3 R12, P0, R12, R120, RZ ;  /* 0x000000780c0c7210 */ /* 0x002fc80007f1e0ff */
[----:B------:R-:W-:Y:S01]  /*5ba0*/  IADD3.X R13, R121, R13, R117, P0, !PT ;  /* 0x0000000d790d7210 */ /* 0x000fe200007fe475 */
[----:B------:R-:W-:Y:S08]  /*5bb0*/  @P1 BRA `(.L_x_35) ;  /* 0x0000000000041947 */ /* 0x000ff00003800000 */
[----:B--2---:R0:W5:Y:S02]  /*5bc0*/  LDG.E.U8 R107, desc[UR36][R12.64] ;  /* 0x000000240c6b7981 */ /* 0x004164000c1e1100 */
.L_x_35:
[----:B------:R-:W-:Y:S05]  /*5bd0*/  BSYNC B1 ;  /* 0x0000000000017941 */ /* 0x000fea0003800000 */
.L_x_34:
[----:B-----5:R-:W-:Y:S01]  /*5be0*/  LOP3.LUT R14, R107, 0xffff, RZ, 0xc0, !PT ;  /* 0x0000ffff6b0e7812 */ /* 0x020fe200078ec0ff */
[----:B------:R-:W-:Y:S01]  /*5bf0*/  IMAD.SHL.U32 R110, R118, 0x8, RZ ;  /* 0x00000008766e7824 */ /* 0x000fe200078e00ff */
[----:B------:R-:W-:Y:S01]  /*5c00*/  ISETP.LT.OR P4, PT, R3, 0x2, !P3 ;  /* 0x000000020300780c */ /* 0x000fe20005f81670 */
[----:B------:R-:W-:Y:S01]  /*5c10*/  BSSY B1, `(.L_x_36) ;  /* 0x000000b000017945 */ /* 0x000fe20003800000 */
[----:B------:R-:W-:Y:S02]  /*5c20*/  PRMT R15, R14, 0x8880, RZ ;  /* 0x000088800e0f7816 */ /* 0x000fe400000000ff */
[----:B------:R-:W-:-:S03]  /*5c30*/  SHF.L.U64.HI R111, R118, 0x3, R119 ;  /* 0x00000003766f7819 */ /* 0x000fc60000010277 */
[----:B------:R-:W-:Y:S02]  /*5c40*/  IMAD R104, R15, R106, RZ ;  /* 0x0000006a0f687224 */ /* 0x000fe400078e02ff */
[----:B------:R-:W-:-:S04]  /*5c50*/  IMAD.WIDE.U32 R14, R123, R118, R110 ;  /* 0x000000767b0e7225 */ /* 0x000fc800078e006e */
[----:B------:R-:W-:-:S05]  /*5c60*/  @!P1 IMAD R115, R96, R105, R104 ;  /* 0x0000006960739224 */ /* 0x000fca00078e0268 */
[----:B------:R1:W-:Y:S01]  /*5c70*/  @!P1 STG.E.U8 desc[UR36][R4.64], R115 ;  /* 0x0000007304009986 */ /* 0x0003e2000c101124 */
[----:B------:R-:W-:Y:S05]  /*5c80*/  @P4 BRA `(.L_x_37) ;  /* 0x00000000000c4947 */ /* 0x000fea0003800000 */
[----:B--2---:R-:W1:Y:S02]  /*5c90*/  LDG.E.U8 R107, desc[UR36][R12.64+0x1] ;  /* 0x000001240c6b7981 */ /* 0x004e64000c1e1100 */
[----:B-1----:R-:W-:-:S05]  /*5ca0*/  PRMT R115, R107, 0x8880, RZ ;  /* 0x000088806b737816 */ /* 0x002fca00000000ff */
[----:B------:R-:W-:-:S07]  /*5cb0*/  IMAD R104, R115, R106, RZ ;  /* 0x0000006a73687224 */ /* 0x000fce00078e02ff */
.L_x_37:
[----:B------:R-:W-:Y:S05]  /*5cc0*/  BSYNC B1 ;  /* 0x0000000000017941 */ /* 0x000fea0003800000 */
.L_x_36:
[----:B------:R-:W-:Y:S01]  /*5cd0*/  @!P4 IMAD R97, R97, R105, R104 ;  /* 0x000000696161c224 */ /* 0x000fe200078e0268 */
[----:B------:R-:W-:Y:S01]  /*5ce0*/  ISETP.GE.AND P0, PT, R114, 0x9, PT ;  /* 0x000000097200780c */ /* 0x000fe20003f06270 */
[----:B------:R-:W-:Y:S01]  /*5cf0*/  IMAD.IADD R15, R117, 0x1, R15 ;  /* 0x00000001750f7824 */ /* 0x000fe200078e020f */
[----:B------:R-:W-:Y:S01]  /*5d00*/  IADD3 R14, P1, P2, R112, R120, R14 ;  /* 0x00000078700e7210 */ /* 0x000fe20007a3e00e */
[----:B------:R-:W-:Y:S01]  /*5d10*/  BSSY B1, `(.L_x_38) ;  /* 0x000000b000017945 */ /* 0x000fe20003800000 */
[----:B------:R3:W-:Y:S01]  /*5d20*/  @!P4 STG.E.U8 desc[UR36][R4.64+0x1], R97 ;  /* 0x000001610400c986 */ /* 0x0007e2000c101124 */
[----:B------:R-:W-:Y:S02]  /*5d30*/  ISETP.LT.OR P4, PT, R3, 0x1, !P0 ;  /* 0x000000010300780c */ /* 0x000fe40004781670 */
[----:B------:R-:W-:Y:S02]  /*5d40*/  IADD3.X R15, R109, R121, R15, P1, P2 ;  /* 0x000000796d0f7210 */ /* 0x000fe40000fe440f */
[----:B------:R-:W-:-:S02]  /*5d50*/  IADD3 R123, P5, R123, 0x80, RZ ;  /* 0x000000807b7b7810 */ /* 0x000fc40007fbe0ff */
[C---:B------:R-:W-:Y:S02]  /*5d60*/  ISETP.LT.OR P1, PT, R3.reuse, 0x2, !P0 ;  /* 0x000000020300780c */ /* 0x040fe40004721670 */
[----:B------:R-:W-:-:S05]  /*5d70*/  ISETP.LT.OR P2, PT, R3, 0x9, !P3 ;  /* 0x000000090300780c */ /* 0x000fca0005f41670 */
[----:B---3--:R-:W-:Y:S08]  /*5d80*/  @P4 BRA `(.L_x_39) ;  /* 0x00000000000c4947 */ /* 0x008ff00003800000 */
[----:B--2---:R-:W2:Y:S02]  /*5d90*/  LDG.E.U8 R107, desc[UR36][R14.64] ;  /* 0x000000240e6b7981 */ /* 0x004ea4000c1e1100 */
[----:B--2---:R-:W-:-:S05]  /*5da0*/  PRMT R97, R107, 0x8880, RZ ;  /* 0x000088806b617816 */ /* 0x004fca00000000ff */
[----:B------:R-:W-:-:S07]  /*5db0*/  IMAD R104, R97, R106, RZ ;  /* 0x0000006a61687224 */ /* 0x000fce00078e02ff */
.L_x_39:
[----:B------:R-:W-:Y:S05]  /*5dc0*/  BSYNC B1 ;  /* 0x0000000000017941 */ /* 0x000fea0003800000 */
.L_x_38:
[----:B------:R-:W-:Y:S01]  /*5dd0*/  @!P4 IMAD R97, R98, R105, R104 ;  /* 0x000000696261c224 */ /* 0x000fe200078e0268 */
[----:B------:R-:W-:Y:S04]  /*5de0*/  BSSY B1, `(.L_x_40) ;  /* 0x0000006000017945 */ /* 0x000fe80003800000 */
[----:B------:R3:W-:Y:S01]  /*5df0*/  @!P4 STG.E.U8 desc[UR36][R6.64], R97 ;  /* 0x000000610600c986 */ /* 0x0007e2000c101124 */
[----:B------:R-:W-:Y:S05]  /*5e00*/  @P1 BRA `(.L_x_41) ;  /* 0x00000000000c1947 */ /* 0x000fea0003800000 */
[----:B--2---:R-:W3:Y:S02]  /*5e10*/  LDG.E.U8 R107, desc[UR36][R14.64+0x1] ;  /* 0x000001240e6b7981 */ /* 0x004ee4000c1e1100 */
[----:B---3--:R-:W-:-:S05]  /*5e20*/  PRMT R97, R107, 0x8880, RZ ;  /* 0x000088806b617816 */ /* 0x008fca00000000ff */
[----:B------:R-:W-:-:S07]  /*5e30*/  IMAD R104, R97, R106, RZ ;  /* 0x0000006a61687224 */ /* 0x000fce00078e02ff */
.L_x_41:
[----:B------:R-:W-:Y:S05]  /*5e40*/  BSYNC B1 ;  /* 0x0000000000017941 */ /* 0x000fea0003800000 */
.L_x_40:
[----:B------:R-:W-:Y:S01]  /*5e50*/  @!P1 IMAD R99, R99, R105, R104 ;  /* 0x0000006963639224 */ /* 0x000fe200078e0268 */
[----:B------:R-:W-:Y:S04]  /*5e60*/  BSSY B1, `(.L_x_42) ;  /* 0x0000006000017945 */ /* 0x000fe80003800000 */
[----:B------:R4:W-:Y:S01]  /*5e70*/  @!P1 STG.E.U8 desc[UR36][R6.64+0x1], R99 ;  /* 0x0000016306009986 */ /* 0x0009e2000c101124 */
[----:B------:R-:W-:Y:S05]  /*5e80*/  @P2 BRA `(.L_x_43) ;  /* 0x00000000000c2947 */ /* 0x000fea0003800000 */
[----:B--2---:R-:W3:Y:S02]  /*5e90*/  LDG.E.U8 R107, desc[UR36][R12.64+0x8] ;  /* 0x000008240c6b7981 */ /* 0x004ee4000c1e1100 */
[----:B---3--:R-:W-:-:S05]  /*5ea0*/  PRMT R97, R107, 0x8880, RZ ;  /* 0x000088806b617816 */ /* 0x008fca00000000ff */
[----:B------:R-:W-:-:S07]  /*5eb0*/  IMAD R104, R97, R106, RZ ;  /* 0x0000006a61687224 */ /* 0x000fce00078e02ff */
.L_x_43:
[----:B------:R-:W-:Y:S05]  /*5ec0*/  BSYNC B1 ;  /* 0x0000000000017941 */ /* 0x000fea0003800000 */
.L_x_42:
[----:B------:R-:W-:Y:S01]  /*5ed0*/  ISETP.LT.OR P1, PT, R3, 0xa, !P3 ;  /* 0x0000000a0300780c */ /* 0x000fe20005f21670 */
[----:B----4-:R-:W-:Y:S01]  /*5ee0*/  @!P2 IMAD R99, R100, R105, R104 ;  /* 0x000000696463a224 */ /* 0x010fe200078e0268 */
[----:B------:R-:W-:Y:S01]  /*5ef0*/  BSSY B1, `(.L_x_44) ;  /* 0x000000b000017945 */ /* 0x000fe20003800000 */
[----:B---3--:R-:W-:-:S03]  /*5f00*/  IMAD.WIDE.U32 R96, R123, R118, R108 ;  /* 0x000000767b607225 */ /* 0x008fc600078e006c */
[----:B------:R3:W-:Y:S01]  /*5f10*/  @!P2 STG.E.U8 desc[UR36][R4.64+0x8], R99 ;  /* 0x000008630400a986 */ /* 0x0007e2000c101124 */
[----:B------:R-:W-:Y:S01]  /*5f20*/  IMAD.X R21, RZ, RZ, R21, P5 ;  /* 0x000000ffff157224 */ /* 0x000fe200028e0615 */
[C---:B------:R-:W-:Y:S02]  /*5f30*/  ISETP.LT.OR P5, PT, R3.reuse, 0x9, !P0 ;  /* 0x000000090300780c */ /* 0x040fe400047a1670 */
[----:B------:R-:W-:Y:S02]  /*5f40*/  ISETP.LT.OR P2, PT, R3, 0xa, !P0 ;  /* 0x0000000a0300780c */ /* 0x000fe40004741670 */
[----:B------:R-:W-:Y:S01]  /*5f50*/  IADD3 R20, P4, R96, R120, RZ ;  /* 0x0000007860147210 */ /* 0x000fe20007f9e0ff */
[----:B------:R-:W-:-:S12]  /*5f60*/  @P1 BRA `(.L_x_45) ;  /* 0x00000000000c1947 */ /* 0x000fd80003800000 */
[----:B--2---:R-:W3:Y:S02]  /*5f70*/  LDG.E.U8 R107, desc[UR36][R12.64+0x9] ;  /* 0x000009240c6b7981 */ /* 0x004ee4000c1e1100 */
[----:B---3--:R-:W-:-:S05]  /*5f80*/  PRMT R99, R107, 0x8880, RZ ;  /* 0x000088806b637816 */ /* 0x008fca00000000ff */
[----:B------:R-:W-:-:S07]  /*5f90*/  IMAD R104, R99, R106, RZ ;  /* 0x0000006a63687224 */ /* 0x000fce00078e02ff */
.L_x_45:
[----:B------:R-:W-:Y:S05]  /*5fa0*/  BSYNC B1 ;  /* 0x0000000000017941 */ /* 0x000fea0003800000 */
.L_x_44:
[----:B------:R-:W-:Y:S01]  /*5fb0*/  @!P1 IMAD R101, R101, R105, R104 ;  /* 0x0000006965659224 */ /* 0x000fe200078e0268 */
[----:B------:R-:W-:Y:S01]  /*5fc0*/  BSSY B1, `(.L_x_46) ;  /* 0x0000007000017945 */ /* 0x000fe20003800000 */
[----:B------:R-:W-:-:S03]  /*5fd0*/  IMAD R98, R21, R118, RZ ;  /* 0x0000007615627224 */ /* 0x000fc600078e02ff */
[----:B------:R4:W-:Y:S01]  /*5fe0*/  @!P1 STG.E.U8 desc[UR36][R4.64+0x9], R101 ;  /* 0x0000096504009986 */ /* 0x0009e2000c101124 */
[----:B------:R-:W-:Y:S05]  /*5ff0*/  @P5 BRA `(.L_x_47) ;  /* 0x00000000000c5947 */ /* 0x000fea0003800000 */
[----:B--2---:R-:W3:Y:S02]  /*6000*/  LDG.E.U8 R107, desc[UR36][R14.64+0x8] ;  /* 0x000008240e6b7981 */ /* 0x004ee4000c1e1100 */
[----:B---3--:R-:W-:-:S05]  /*6010*/  PRMT R99, R107, 0x8880, RZ ;  /* 0x000088806b637816 */ /* 0x008fca00000000ff */
[----:B------:R-:W-:-:S07]  /*6020*/  IMAD R104, R99, R106, RZ ;  /* 0x0000006a63687224 */ /* 0x000fce00078e02ff */
.L_x_47:
[----:B------:R-:W-:Y:S05]  /*6030*/  BSYNC B1 ;  /* 0x0000000000017941 */ /* 0x000fea0003800000 */
.L_x_46:
[----:B---3--:R-:W-:Y:S01]  /*6040*/  @!P5 IMAD R99, R102, R105, R104 ;  /* 0x000000696663d224 */ /* 0x008fe200078e0268 */
[----:B------:R-:W-:Y:S01]  /*6050*/  BSSY B1, `(.L_x_48) ;  /* 0x0000007000017945 */ /* 0x000fe20003800000 */
[----:B----4-:R-:W-:-:S03]  /*6060*/  IMAD R101, R123, R119, R98 ;  /* 0x000000777b657224 */ /* 0x010fc600078e0262 */
[----:B------:R3:W-:Y:S01]  /*6070*/  @!P5 STG.E.U8 desc[UR36][R6.64+0x8], R99 ;  /* 0x000008630600d986 */ /* 0x0007e2000c101124 */
[----:B------:R-:W-:Y:S05]  /*6080*/  @P2 BRA `(.L_x_49) ;  /* 0x00000000000c2947 */ /* 0x000fea0003800000 */
[----:B--2---:R-:W3:Y:S02]  /*6090*/  LDG.E.U8 R107, desc[UR36][R14.64+0x9] ;  /* 0x000009240e6b7981 */ /* 0x004ee4000c1e1100 */
[----:B---3--:R-:W-:-:S05]  /*60a0*/  PRMT R99, R107, 0x8880, RZ ;  /* 0x000088806b637816 */ /* 0x008fca00000000ff */
[----:B------:R-:W-:-:S07]  /*60b0*/  IMAD R104, R99, R106, RZ ;  /* 0x0000006a63687224 */ /* 0x000fce00078e02ff */
.L_x_49:
[----:B------:R-:W-:Y:S05]  /*60c0*/  BSYNC B1 ;  /* 0x0000000000017941 */ /* 0x000fea0003800000 */
.L_x_48:
[----:B------:R-:W-:Y:S01]  /*60d0*/  ISETP.GE.AND P1, PT, R114, 0x81, PT ;  /* 0x000000817200780c */ /* 0x000fe20003f26270 */
[----:B------:R-:W-:Y:S01]  /*60e0*/  @!P2 IMAD R103, R103, R105, R104 ;  /* 0x000000696767a224 */ /* 0x000fe200078e0268 */
[----:B------:R-:W-:Y:S01]  /*60f0*/  IADD3.X R21, R121, R97, R101, P4, !PT ;  /* 0x0000006179157210 */ /* 0x000fe200027fe465 */
[----:B------:R-:W-:Y:S01]  /*6100*/  IMAD.WIDE.U32 R110, R123, R118, R110 ;  /* 0x000000767b6e7225 */ /* 0x000fe200078e006e */
[----:B------:R-:W-:Y:S01]  /*6110*/  ISETP.LT.OR P4, PT, R3, 0x1, !P1 ;  /* 0x000000010300780c */ /* 0x000fe20004f81670 */
[----:B------:R-:W-:Y:S01]  /*6120*/  BSSY B1, `(.L_x_50) ;  /* 0x0000008000017945 */ /* 0x000fe20003800000 */
[----:B------:R4:W-:Y:S01]  /*6130*/  @!P2 STG.E.U8 desc[UR36][R6.64+0x9], R103 ;  /* 0x000009670600a986 */ /* 0x0009e2000c101124 */
[----:B------:R-:W-:Y:S01]  /*6140*/  IADD3 R96, P2, P5, R112, R120, R110 ;  /* 0x0000007870607210 */ /* 0x000fe20007d5e06e */
[----:B------:R-:W-:-:S09]  /*6150*/  IMAD.IADD R110, R101, 0x1, R111 ;  /* 0x00000001656e7824 */ /* 0x000fd200078e026f */
[----:B------:R-:W-:Y:S05]  /*6160*/  @P4 BRA `(.L_x_51) ;  /* 0x00000000000c4947 */ /* 0x000fea0003800000 */
[----:B--2---:R-:W3:Y:S02]  /*6170*/  LDG.E.U8 R107, desc[UR36][R20.64] ;  /* 0x00000024146b7981 */ /* 0x004ee4000c1e1100 */
[----:B---3--:R-:W-:-:S05]  /*6180*/  PRMT R99, R107, 0x8880, RZ ;  /* 0x000088806b637816 */ /* 0x008fca00000000ff */
[----:B------:R-:W-:-:S07]  /*6190*/  IMAD R104, R99, R106, RZ ;  /* 0x0000006a63687224 */ /* 0x000fce00078e02ff */
.L_x_51:
[----:B------:R-:W-:Y:S05]  /*61a0*/  BSYNC B1 ;  /* 0x0000000000017941 */ /* 0x000fea0003800000 */
.L_x_50:
[----:B---3--:R-:W-:Y:S01]  /*61b0*/  @!P4 IMAD R99, R88, R105, R104 ;  /* 0x000000695863c224 */ /* 0x008fe200078e0268 */
[----:B------:R-:W-:Y:S01]  /*61c0*/  IADD3.X R97, R109, R121, R110, P2, P5 ;  /* 0x000000796d617210 */ /* 0x000fe200017ea46e */
[----:B------:R-:W-:Y:S01]  /*61d0*/  BSSY B1, `(.L_x_52) ;  /* 0x0000009000017945 */ /* 0x000fe20003800000 */
[----:B------:R-:W-:Y:S02]  /*61e0*/  ISETP.GE.AND P2, PT, R114, 0x89, PT ;  /* 0x000000897200780c */ /* 0x000fe40003f46270 */
[----:B------:R3:W-:Y:S01]  /*61f0*/  @!P4 STG.E.U8 desc[UR36][R10.64], R99 ;  /* 0x000000630a00c986 */ /* 0x0007e2000c101124 */
[C---:B------:R-:W-:Y:S02]  /*6200*/  ISETP.LT.OR P4, PT, R3.reuse, 0x2, !P1 ;  /* 0x000000020300780c */ /* 0x040fe40004f81670 */
[----:B------:R-:W-:-:S11]  /*6210*/  ISETP.LT.OR P5, PT, R3, 0x1, !P2 ;  /* 0x000000010300780c */ /* 0x000fd600057a1670 */
[----:B---3--:R-:W-:Y:S05]  /*6220*/  @P4 BRA `(.L_x_53) ;  /* 0x00000000000c4947 */ /* 0x008fea0003800000 */
[----:B--2---:R-:W2:Y:S02]  /*6230*/  LDG.E.U8 R107, desc[UR36][R20.64+0x1] ;  /* 0x00000124146b7981 */ /* 0x004ea4000c1e1100 */
[----:B--2---:R-:W-:-:S05]  /*6240*/  PRMT R99, R107, 0x8880, RZ ;  /* 0x000088806b637816 */ /* 0x004fca00000000ff */
[----:B------:R-:W-:-:S07]  /*6250*/  IMAD R104, R99, R106, RZ ;  /* 0x0000006a63687224 */ /* 0x000fce00078e02ff */
.L_x_53:
[----:B------:R-:W-:Y:S05]  /*6260*/  BSYNC B1 ;  /* 0x0000000000017941 */ /* 0x000fea0003800000 */
.L_x_52:
[----:B------:R-:W-:Y:S01]  /*6270*/  @!P4 IMAD R89, R89, R105, R104 ;  /* 0x000000695959c224 */ /* 0x000fe200078e0268 */
[----:B------:R-:W-:Y:S04]  /*6280*/  BSSY B1, `(.L_x_54) ;  /* 0x0000006000017945 */ /* 0x000fe80003800000 */
[----:B------:R3:W-:Y:S01]  /*6290*/  @!P4 STG.E.U8 desc[UR36][R10.64+0x1], R89 ;  /* 0x000001590a00c986 */ /* 0x0007e2000c101124 */
[----:B------:R-:W-:Y:S05]  /*62a0*/  @P5 BRA `(.L_x_55) ;  /* 0x00000000000c5947 */ /* 0x000fea0003800000 */
[----:B--2---:R-:W3:Y:S02]  /*62b0*/  LDG.E.U8 R107, desc[UR36][R96.64] ;  /* 0x00000024606b7981 */ /* 0x004ee4000c1e1100 */
[----:B---3--:R-:W-:-:S05]  /*62c0*/  PRMT R89, R107, 0x8880, RZ ;  /* 0x000088806b597816 */ /* 0x008fca00000000ff */
[----:B------:R-:W-:-:S07]  /*62d0*/  IMAD R104, R89, R106, RZ ;  /* 0x0000006a59687224 */ /* 0x000fce00078e02ff */
.L_x_55:
[----:B------:R-:W-:Y:S05]  /*62e0*/  BSYNC B1 ;  /* 0x0000000000017941 */ /* 0x000fea0003800000 */
.L_x_54:
[C---:B------:R-:W-:Y:S01]  /*62f0*/  ISETP.LT.OR P4, PT, R3.reuse, 0x2, !P2 ;  /* 0x000000020300780c */ /* 0x040fe20005781670 */
[----:B---3--:R-:W-:Y:S01]  /*6300*/  @!P5 IMAD R89, R90, R105, R104 ;  /* 0x000000695a59d224 */ /* 0x008fe200078e0268 */
[----:B------:R-:W-:Y:S04]  /*6310*/  BSSY B1, `(.L_x_56) ;  /* 0x0000007000017945 */ /* 0x000fe80003800000 */
[----:B------:R3:W-:Y:S01]  /*6320*/  @!P5 STG.E.U8 desc[UR36][R8.64], R89 ;  /* 0x000000590800d986 */ /* 0x0007e2000c101124 */
[----:B------:R-:W-:-:S06]  /*6330*/  ISETP.LT.OR P5, PT, R3, 0x9, !P1 ;  /* 0x000000090300780c */ /* 0x000fcc0004fa1670 */
[----:B------:R-:W-:Y:S07]  /*6340*/  @P4 BRA `(.L_x_57) ;  /* 0x00000000000c4947 */ /* 0x000fee0003800000 */
[----:B--2---:R-:W3:Y:S02]  /*6350*/  LDG.E.U8 R107, desc[UR36][R96.64+0x1] ;  /* 0x00000124606b7981 */ /* 0x004ee4000c1e1100 */
[----:B---3--:R-:W-:-:S05]  /*6360*/  PRMT R89, R107, 0x8880, RZ ;  /* 0x000088806b597816 */ /* 0x008fca00000000ff */
[----:B------:R-:W-:-:S07]  /*6370*/  IMAD R104, R89, R106, RZ ;  /* 0x0000006a59687224 */ /* 0x000fce00078e02ff */
.L_x_57:
[----:B------:R-:W-:Y:S05]  /*6380*/  BSYNC B1 ;  /* 0x0000000000017941 */ /* 0x000fea0003800000 */
.L_x_56:
[----:B------:R-:W-:Y:S01]  /*6390*/  @!P4 IMAD R91, R91, R105, R104 ;  /* 0x000000695b5bc224 */ /* 0x000fe200078e0268 */
[----:B------:R-:W-:Y:S04]  /*63a0*/  BSSY B1, `(.L_x_58) ;  /* 0x0000006000017945 */ /* 0x000fe80003800000 */
[----:B------:R0:W-:Y:S01]  /*63b0*/  @!P4 STG.E.U8 desc[UR36][R8.64+0x1], R91 ;  /* 0x0000015b0800c986 */ /* 0x0001e2000c101124 */
[----:B------:R-:W-:Y:S05]  /*63c0*/  @P5 BRA `(.L_x_59) ;  /* 0x00000000000c5947 */ /* 0x000fea0003800000 */
[----:B--2---:R-:W3:Y:S02]  /*63d0*/  LDG.E.U8 R107, desc[UR36][R20.64+0x8] ;  /* 0x00000824146b7981 */ /* 0x004ee4000c1e1100 */
[----:B---3--:R-:W-:-:S05]  /*63e0*/  PRMT R89, R107, 0x8880, RZ ;  /* 0x000088806b597816 */ /* 0x008fca00000000ff */
[----:B------:R-:W-:-:S07]  /*63f0*/  IMAD R104, R89, R106, RZ ;  /* 0x0000006a59687224 */ /* 0x000fce00078e02ff */
.L_x_59:
[----:B------:R-:W-:Y:S05]  /*6400*/  BSYNC B1 ;  /* 0x0000000000017941 */ /* 0x000fea0003800000 */
.L_x_58:
        /* <DEDUP_REMOVED lines=9> */
.L_x_61:
[----:B------:R-:W-:Y:S05]  /*64a0*/  BSYNC B1 ;  /* 0x0000000000017941 */ /* 0x000fea0003800000 */
.L_x_60:
[----:B------:R-:W-:Y:S01]  /*64b0*/  @!P4 IMAD R93, R93, R105, R104 ;  /* 0x000000695d5dc224 */ /* 0x000fe200078e0268 */
[----:B------:R-:W-:Y:S04]  /*64c0*/  BSSY B1, `(.L_x_62) ;  /* 0x0000006000017945 */ /* 0x000fe80003800000 */
[----:B------:R0:W-:Y:S01]  /*64d0*/  @!P4 STG.E.U8 desc[UR36][R10.64+0x9], R93 ;  /* 0x0000095d0a00c986 */ /* 0x0001e2000c101124 */
[----:B------:R-:W-:Y:S05]  /*64e0*/  @P5 BRA `(.L_x_63) ;  /* 0x00000000000c5947 */ /* 0x000fea0003800000 */
[----:B--2---:R-:W3:Y:S02]  /*64f0*/  LDG.E.U8 R107, desc[UR36][R96.64+0x8] ;  /* 0x00000824606b7981 */ /* 0x004ee4000c1e1100 */
[----:B---3--:R-:W-:-:S05]  /*6500*/  PRMT R89, R107, 0x8880, RZ ;  /* 0x000088806b597816 */ /* 0x008fca00000000ff */
[----:B------:R-:W-:-:S07]  /*6510*/  IMAD R104, R89, R106, RZ ;  /* 0x0000006a59687224 */ /* 0x000fce00078e02ff */
.L_x_63:
[----:B------:R-:W-:Y:S05]  /*6520*/  BSYNC B1 ;  /* 0x0000000000017941 */ /* 0x000fea0003800000 */
.L_x_62:
        /* <DEDUP_REMOVED lines=9> */
.L_x_65:
[----:B------:R-:W-:Y:S05]  /*65c0*/  BSYNC B1 ;  /* 0x0000000000017941 */ /* 0x000fea0003800000 */
.L_x_64:
[----:B------:R-:W-:Y:S01]  /*65d0*/  @!P4 IMAD R95, R95, R105, R104 ;  /* 0x000000695f5fc224 */ /* 0x000fe200078e0268 */
[----:B------:R-:W-:Y:S04]  /*65e0*/  BSSY B1, `(.L_x_66) ;  /* 0x0000006000017945 */ /* 0x000fe80003800000 */
[----:B------:R0:W-:Y:S01]  /*65f0*/  @!P4 STG.E.U8 desc[UR36][R8.64+0x9], R95 ;  /* 0x0000095f0800c986 */ /* 0x0001e2000c101124 */
[----:B------:R-:W-:Y:S05]  /*6600*/  @P5 BRA `(.L_x_67) ;  /* 0x00000000000c5947 */ /* 0x000fea0003800000 */
[----:B--2---:R-:W3:Y:S02]  /*6610*/  LDG.E.U8 R107, desc[UR36][R12.64+0x10] ;  /* 0x000010240c6b7981 */ /* 0x004ee4000c1e1100 */
[----:B---3--:R-:W-:-:S05]  /*6620*/  PRMT R89, R107, 0x8880, RZ ;  /* 0x000088806b597816 */ /* 0x008fca00000000ff */
[----:B------:R-:W-:-:S07]  /*6630*/  IMAD R104, R89, R106, RZ ;  /* 0x0000006a59687224 */ /* 0x000fce00078e02ff */
.L_x_67:
[----:B------:R-:W-:Y:S05]  /*6640*/  BSYNC B1 ;  /* 0x0000000000017941 */ /* 0x000fea0003800000 */
.L_x_66:
        /* <DEDUP_REMOVED lines=9> */
.L_x_69:
[----:B------:R-:W-:Y:S05]  /*66e0*/  BSYNC B1 ;  /* 0x0000000000017941 */ /* 0x000fea0003800000 */
.L_x_68:
[----:B------:R-:W-:Y:S01]  /*66f0*/  @!P4 IMAD R81, R81, R105, R104 ;  /* 0x000000695151c224 */ /* 0x000fe200078e0268 */
[----:B------:R-:W-:Y:S04]  /*6700*/  BSSY B1, `(.L_x_70) ;  /* 0x0000006000017945 */ /* 0x000fe80003800000 */
[----:B------:R0:W-:Y:S01]  /*6710*/  @!P4 STG.E.U8 desc[UR36][R4.64+0x11], R81 ;  /* 0x000011510400c986 */ /* 0x0001e2000c101124 */
[----:B------:R-:W-:Y:S05]  /*6720*/  @P5 BRA `(.L_x_71) ;  /* 0x00000000000c5947 */ /* 0x000fea0003800000 */
[----:B--2---:R-:W0:Y:S02]  /*6730*/  LDG.E.U8 R107, desc[UR36][R14.64+0x10] ;  /* 0x000010240e6b7981 */ /* 0x004e24000c1e1100 */
[----:B0-----:R-:W-:-:S05]  /*6740*/  PRMT R81, R107, 0x8880, RZ ;  /* 0x000088806b517816 */ /* 0x001fca00000000ff */
[----:B------:R-:W-:-:S07]  /*6750*/  IMAD R104, R81, R106, RZ ;  /* 0x0000006a51687224 */ /* 0x000fce00078e02ff */
.L_x_71:
[----:B------:R-:W-:Y:S05]  /*6760*/  BSYNC B1 ;  /* 0x0000000000017941 */ /* 0x000fea0003800000 */
.L_x_70:
[C---:B------:R-:W-:Y:S01]  /*6770*/  ISETP.LT.OR P4, PT, R3.reuse, 0x12, !P0 ;  /* 0x000000120300780c */ /* 0x040fe20004781670 */
[----:B0-----:R-:W-:Y:S01]  /*6780*/  @!P5 IMAD R81, R82, R105, R104 ;  /* 0x000000695251d224 */ /* 0x001fe200078e0268 */
[----:B------:R-:W-:Y:S04]  /*6790*/  BSSY B1, `(.L_x_72) ;  /* 0x0000007000017945 */ /* 0x000fe80003800000 */
[----:B------:R0:W-:Y:S01]  /*67a0*/  @!P5 STG.E.U8 desc[UR36][R6.64+0x10], R81 ;  /* 0x000010510600d986 */ /* 0x0001e2000c101124 */
[----:B------:R-:W-:-:S06]  /*67b0*/  ISETP.LT.OR P5, PT, R3, 0x19, !P3 ;  /* 0x000000190300780c */ /* 0x000fcc0005fa1670 */
[----:B------:R-:W-:Y:S07]  /*67c0*/  @P4 BRA `(.L_x_73) ;  /* 0x00000000000c4947 */ /* 0x000fee0003800000 */
[----:B--2---:R-:W0:Y:S02]  /*67d0*/  LDG.E.U8 R107, desc[UR36][R14.64+0x11] ;  /* 0x000011240e6b7981 */ /* 0x004e24000c1e1100 */
[----:B0-----:R-:W-:-:S05]  /*67e0*/  PRMT R81, R107, 0x8880, RZ ;  /* 0x000088806b517816 */ /* 0x001fca00000000ff */
[----:B------:R-:W-:-:S07]  /*67f0*/  IMAD R104, R81, R106, RZ ;  /* 0x0000006a51687224 */ /* 0x000fce00078e02ff */
.L_x_73:
[----:B------:R-:W-:Y:S05]  /*6800*/  BSYNC B1 ;  /* 0x0000000000017941 */ /* 0x000fea0003800000 */
.L_x_72:
[----:B------:R-:W-:Y:S01]  /*6810*/  @!P4 IMAD R83, R83, R105, R104 ;  /* 0x000000695353c224 */ /* 0x000fe200078e0268 */
[----:B------:R-:W-:Y:S04]  /*6820*/  BSSY B1, `(.L_x_74) ;  /* 0x0000006000017945 */ /* 0x000fe80003800000 */
[----:B------:R0:W-:Y:S01]  /*6830*/  @!P4 STG.E.U8 desc[UR36][R6.64+0x11], R83 ;  /* 0x000011530600c986 */ /* 0x0001e2000c101124 */
[----:B------:R-:W-:Y:S05]  /*6840*/  @P5 BRA `(.L_x_75) ;  /* 0x00000000000c5947 */ /* 0x000fea0003800000 */
[----:B--2---:R-:W0:Y:S02]  /*6850*/  LDG.E.U8 R107, desc[UR36][R12.64+0x18] ;  /* 0x000018240c6b7981 */ /* 0x004e24000c1e1100 */
[----:B0-----:R-:W-:-:S05]  /*6860*/  PRMT R81, R107, 0x8880, RZ ;  /* 0x000088806b517816 */ /* 0x001fca00000000ff */
[----:B------:R-:W-:-:S07]  /*6870*/  IMAD R104, R81, R106, RZ ;  /* 0x0000006a51687224 */ /* 0x000fce00078e02ff */
.L_x_75:
[----:B------:R-:W-:Y:S05]  /*6880*/  BSYNC B1 ;  /* 0x0000000000017941 */ /* 0x000fea0003800000 */
.L_x_74:
        /* <DEDUP_REMOVED lines=9> */
.L_x_77:
[----:B------:R-:W-:Y:S05]  /*6920*/  BSYNC B1 ;  /* 0x0000000000017941 */ /* 0x000fea0003800000 */
.L_x_76:
[----:B------:R-:W-:Y:S01]  /*6930*/  @!P4 IMAD R85, R85, R105, R104 ;  /* 0x000000695555c224 */ /* 0x000fe200078e0268 */
[----:B------:R-:W-:Y:S04]  /*6940*/  BSSY B1, `(.L_x_78) ;  /* 0x0000006000017945 */ /* 0x000fe80003800000 */
[----:B------:R0:W-:Y:S01]  /*6950*/  @!P4 STG.E.U8 desc[UR36][R4.64+0x19], R85 ;  /* 0x000019550400c986 */ /* 0x0001e2000c101124 */
[----:B------:R-:W-:Y:S05]  /*6960*/  @P5 BRA `(.L_x_79) ;  /* 0x00000000000c5947 */ /* 0x000fea0003800000 */
[----:B--2---:R-:W0:Y:S02]  /*6970*/  LDG.E.U8 R107, desc[UR36][R14.64+0x18] ;  /* 0x000018240e6b7981 */ /* 0x004e24000c1e1100 */
[----:B0-----:R-:W-:-:S05]  /*6980*/  PRMT R81, R107, 0x8880, RZ ;  /* 0x000088806b517816 */ /* 0x001fca00000000ff */
[----:B------:R-:W-:-:S07]  /*6990*/  IMAD R104, R81, R106, RZ ;  /* 0x0000006a51687224 */ /* 0x000fce00078e02ff */
.L_x_79:
[----:B------:R-:W-:Y:S05]  /*69a0*/  BSYNC B1 ;  /* 0x0000000000017941 */ /* 0x000fea0003800000 */
.L_x_78:
        /* <DEDUP_REMOVED lines=9> */
.L_x_81:
[----:B------:R-:W-:Y:S05]  /*6a40*/  BSYNC B1 ;  /* 0x0000000000017941 */ /* 0x000fea0003800000 */
.L_x_80:
[----:B------:R-:W-:Y:S01]  /*6a50*/  @!P4 IMAD R87, R87, R105, R104 ;  /* 0x000000695757c224 */ /* 0x000fe200078e0268 */
[----:B------:R-:W-:Y:S04]  /*6a60*/  BSSY B1, `(.L_x_82) ;  /* 0x0000006000017945 */ /* 0x000fe80003800000 */
[----:B------:R0:W-:Y:S01]  /*6a70*/  @!P4 STG.E.U8 desc[UR36][R6.64+0x19], R87 ;  /* 0x000019570600c986 */ /* 0x0001e2000c101124 */
[----:B------:R-:W-:Y:S05]  /*6a80*/  @P5 BRA `(.L_x_83) ;  /* 0x00000000000c5947 */ /* 0x000fea0003800000 */
[----:B--2---:R-:W0:Y:S02]  /*6a90*/  LDG.E.U8 R107, desc[UR36][R20.64+0x10] ;  /* 0x00001024146b7981 */ /* 0x004e24000c1e1100 */
[----:B0-----:R-:W-:-:S05]  /*6aa0*/  PRMT R81, R107, 0x8880, RZ ;  /* 0x000088806b517816 */ /* 0x001fca00000000ff */
[----:B------:R-:W-:-:S07]  /*6ab0*/  IMAD R104, R81, R106, RZ ;  /* 0x0000006a51687224 */ /* 0x000fce00078e02ff */
.L_x_83:
[----:B------:R-:W-:Y:S05]  /*6ac0*/  BSYNC B1 ;  /* 0x0000000000017941 */ /* 0x000fea0003800000 */
.L_x_82:
        /* <DEDUP_REMOVED lines=9> */
.L_x_85:
[----:B------:R-:W-:Y:S05]  /*6b60*/  BSYNC B1 ;  /* 0x0000000000017941 */ /* 0x000fea0003800000 */
.L_x_84:
[----:B------:R-:W-:Y:S01]  /*6b70*/  @!P4 IMAD R73, R73, R105, R104 ;  /* 0x000000694949c224 */ /* 0x000fe200078e0268 */
[----:B------:R-:W-:Y:S04]  /*6b80*/  BSSY B1, `(.L_x_86) ;  /* 0x0000006000017945 */ /* 0x000fe80003800000 */
[----:B------:R0:W-:Y:S01]  /*6b90*/  @!P4 STG.E.U8 desc[UR36][R10.64+0x11], R73 ;  /* 0x000011490a00c986 */ /* 0x0001e2000c101124 */
[----:B------:R-:W-:Y:S05]  /*6ba0*/  @P5 BRA `(.L_x_87) ;  /* 0x00000000000c5947 */ /* 0x000fea0003800000 */
[----:B--2---:R-:W0:Y:S02]  /*6bb0*/  LDG.E.U8 R107, desc[UR36][R96.64+0x10] ;  /* 0x00001024606b7981 */ /* 0x004e24000c1e1100 */
[----:B0-----:R-:W-:-:S05]  /*6bc0*/  PRMT R73, R107, 0x8880, RZ ;  /* 0x000088806b497816 */ /* 0x001fca00000000ff */
[----:B------:R-:W-:-:S07]  /*6bd0*/  IMAD R104, R73, R106, RZ ;  /* 0x0000006a49687224 */ /* 0x000fce00078e02ff */
.L_x_87:
[----:B------:R-:W-:Y:S05]  /*6be0*/  BSYNC B1 ;  /* 0x0000000000017941 */ /* 0x000fea0003800000 */
.L_x_86:
        /* <DEDUP_REMOVED lines=9> */
.L_x_89:
[----:B------:R-:W-:Y:S05]  /*6c80*/  BSYNC B1 ;  /* 0x0000000000017941 */ /* 0x000fea0003800000 */
.L_x_88:
[----:B------:R-:W-:Y:S01]  /*6c90*/  @!P4 IMAD R75, R75, R105, R104 ;  /* 0x000000694b4bc224 */ /* 0x000fe200078e0268 */
[----:B------:R-:W-:Y:S04]  /*6ca0*/  BSSY B1, `(.L_x_90) ;  /* 0x0000006000017945 */ /* 0x000fe80003800000 */
[----:B------:R0:W-:Y:S01]  /*6cb0*/  @!P4 STG.E.U8 desc[UR36][R8.64+0x11], R75 ;  /* 0x0000114b0800c986 */ /* 0x0001e2000c101124 */
[----:B------:R-:W-:Y:S05]  /*6cc0*/  @P5 BRA `(.L_x_91) ;  /* 0x00000000000c5947 */ /* 0x000fea0003800000 */
[----:B--2---:R-:W0:Y:S02]  /*6cd0*/  LDG.E.U8 R107, desc[UR36][R20.64+0x18] ;  /* 0x00001824146b7981 */ /* 0x004e24000c1e1100 */
[----:B0-----:R-:W-:-:S05]  /*6ce0*/  PRMT R73, R107, 0x8880, RZ ;  /* 0x000088806b497816 */ /* 0x001fca00000000ff */
[----:B------:R-:W-:-:S07]  /*6cf0*/  IMAD R104, R73, R106, RZ ;  /* 0x0000006a49687224 */ /* 0x000fce00078e02ff */
.L_x_91:
[----:B------:R-:W-:Y:S05]  /*6d00*/  BSYNC B1 ;  /* 0x0000000000017941 */ /* 0x000fea0003800000 */
.L_x_90:
        /* <DEDUP_REMOVED lines=9> */
.L_x_93:
[----:B------:R-:W-:Y:S05]  /*6da0*/  BSYNC B1 ;  /* 0x0000000000017941 */ /* 0x000fea0003800000 */
.L_x_92:
[----:B------:R-:W-:Y:S01]  /*6db0*/  @!P4 IMAD R77, R77, R105, R104 ;  /* 0x000000694d4dc224 */ /* 0x000fe200078e0268 */
[----:B------:R-:W-:Y:S04]  /*6dc0*/  BSSY B1, `(.L_x_94) ;  /* 0x0000006000017945 */ /* 0x000fe80003800000 */
[----:B------:R0:W-:Y:S01]  /*6dd0*/  @!P4 STG.E.U8 desc[UR36][R10.64+0x19], R77 ;  /* 0x0000194d0a00c986 */ /* 0x0001e2000c101124 */
[----:B------:R-:W-:Y:S05]  /*6de0*/  @P5 BRA `(.L_x_95) ;  /* 0x00000000000c5947 */ /* 0x000fea0003800000 */
[----:B--2---:R-:W0:Y:S02]  /*6df0*/  LDG.E.U8 R107, desc[UR36][R96.64+0x18] ;  /* 0x00001824606b7981 */ /* 0x004e24000c1e1100 */
[----:B0-----:R-:W-:-:S05]  /*6e00*/  PRMT R73, R107, 0x8880, RZ ;  /* 0x000088806b497816 */ /* 0x001fca00000000ff */
[----:B------:R-:W-:-:S07]  /*6e10*/  IMAD R104, R73, R106, RZ ;  /* 0x0000006a49687224 */ /* 0x000fce00078e02ff */
.L_x_95:
[----:B------:R-:W-:Y:S05]  /*6e20*/  BSYNC B1 ;  /* 0x0000000000017941 */ /* 0x000fea0003800000 */
.L_x_94:
        /* <DEDUP_REMOVED lines=9> */
.L_x_97:
[----:B------:R-:W-:Y:S05]  /*6ec0*/  BSYNC B1 ;  /* 0x0000000000017941 */ /* 0x000fea0003800000 */
.L_x_96:
[----:B------:R-:W-:Y:S01]  /*6ed0*/  @!P4 IMAD R79, R79, R105, R104 ;  /* 0x000000694f4fc224 */ /* 0x000fe200078e0268 */
[----:B------:R-:W-:Y:S04]  /*6ee0*/  BSSY B1, `(.L_x_98) ;  /* 0x0000006000017945 */ /* 0x000fe80003800000 */
[----:B------:R0:W-:Y:S01]  /*6ef0*/  @!P4 STG.E.U8 desc[UR36][R8.64+0x19], R79 ;  /* 0x0000194f0800c986 */ /* 0x0001e2000c101124 */
[----:B------:R-:W-:Y:S05]  /*6f00*/  @P5 BRA `(.L_x_99) ;  /* 0x00000000000c5947 */ /* 0x000fea0003800000 */
[----:B--2---:R-:W0:Y:S02]  /*6f10*/  LDG.E.U8 R107, desc[UR36][R12.64+0x20] ;  /* 0x000020240c6b7981 */ /* 0x004e24000c1e1100 */
[----:B0-----:R-:W-:-:S05]  /*6f20*/  PRMT R73, R107, 0x8880, RZ ;  /* 0x000088806b497816 */ /* 0x001fca00000000ff */
[----:B------:R-:W-:-:S07]  /*6f30*/  IMAD R104, R73, R106, RZ ;  /* 0x0000006a49687224 */ /* 0x000fce00078e02ff */
.L_x_99:
[----:B------:R-:W-:Y:S05]  /*6f40*/  BSYNC B1 ;  /* 0x0000000000017941 */ /* 0x000fea0003800000 */
.L_x_98:
        /* <DEDUP_REMOVED lines=9> */
.L_x_101:
[----:B------:R-:W-:Y:S05]  /*6fe0*/  BSYNC B1 ;  /* 0x0000000000017941 */ /* 0x000fea0003800000 */
.L_x_100:
[----:B------:R-:W-:Y:S01]  /*6ff0*/  @!P4 IMAD R65, R65, R105, R104 ;  /* 0x000000694141c224 */ /* 0x000fe200078e0268 */
[----:B------:R-:W-:Y:S04]  /*7000*/  BSSY B1, `(.L_x_102) ;  /* 0x0000006000017945 */ /* 0x000fe80003800000 */
[----:B------:R0:W-:Y:S01]  /*7010*/  @!P4 STG.E.U8 desc[UR36][R4.64+0x21], R65 ;  /* 0x000021410400c986 */ /* 0x0001e2000c101124 */
[----:B------:R-:W-:Y:S05]  /*7020*/  @P5 BRA `(.L_x_103) ;  /* 0x00000000000c5947 */ /* 0x000fea0003800000 */
[----:B--2---:R-:W0:Y:S02]  /*7030*/  LDG.E.U8 R107, desc[UR36][R14.64+0x20] ;  /* 0x000020240e6b7981 */ /* 0x004e24000c1e1100 */
[----:B0-----:R-:W-:-:S05]  /*7040*/  PRMT R65, R107, 0x8880, RZ ;  /* 0x000088806b417816 */ /* 0x001fca00000000ff */
[----:B------:R-:W-:-:S07]  /*7050*/  IMAD R104, R65, R106, RZ ;  /* 0x0000006a41687224 */ /* 0x000fce00078e02ff */
.L_x_103:
[----:B------:R-:W-:Y:S05]  /*7060*/  BSYNC B1 ;  /* 0x0000000000017941 */ /* 0x000fea0003800000 */
.L_x_102:
        /* <DEDUP_REMOVED lines=9> */
.L_x_105:
[----:B------:R-:W-:Y:S05]  /*7100*/  BSYNC B1 ;  /* 0x0000000000017941 */ /* 0x000fea0003800000 */
.L_x_104:
[----:B------:R-:W-:Y:S01]  /*7110*/  @!P4 IMAD R67, R67, R105, R104 ;  /* 0x000000694343c224 */ /* 0x000fe200078e0268 */
[----:B------:R-:W-:Y:S04]  /*7120*/  BSSY B1, `(.L_x_106) ;  /* 0x0000006000017945 */ /* 0x000fe80003800000 */
[----:B------:R0:W-:Y:S01]  /*7130*/  @!P4 STG.E.U8 desc[UR36][R6.64+0x21], R67 ;  /* 0x000021430600c986 */ /* 0x0001e2000c101124 */
[----:B------:R-:W-:Y:S05]  /*7140*/  @P5 BRA `(.L_x_107) ;  /* 0x00000000000c5947 */ /* 0x000fea0003800000 */
[----:B--2---:R-:W0:Y:S02]  /*7150*/  LDG.E.U8 R107, desc[UR36][R12.64+0x28] ;  /* 0x000028240c6b7981 */ /* 0x004e24000c1e1100 */
[----:B0-----:R-:W-:-:S05]  /*7160*/  PRMT R65, R107, 0x8880, RZ ;  /* 0x000088806b417816 */ /* 0x001fca00000000ff */
[----:B------:R-:W-:-:S07]  /*7170*/  IMAD R104, R65, R106, RZ ;  /* 0x0000006a41687224 */ /* 0x000fce00078e02ff */
.L_x_107:
[----:B------:R-:W-:Y:S05]  /*7180*/  BSYNC B1 ;  /* 0x0000000000017941 */ /* 0x000fea0003800000 */
.L_x_106:
        /* <DEDUP_REMOVED lines=9> */
.L_x_109:
[----:B------:R-:W-:Y:S05]  /*7220*/  BSYNC B1 ;  /* 0x0000000000017941 */ /* 0x000fea0003800000 */
.L_x_108:
[----:B------:R-:W-:Y:S01]  /*7230*/  @!P4 IMAD R69, R69, R105, R104 ;  /* 0x000000694545c224 */ /* 0x000fe200078e0268 */
[----:B------:R-:W-:Y:S04]  /*7240*/  BSSY B1, `(.L_x_110) ;  /* 0x0000006000017945 */ /* 0x000fe80003800000 */
[----:B------:R0:W-:Y:S01]  /*7250*/  @!P4 STG.E.U8 desc[UR36][R4.64+0x29], R69 ;  /* 0x000029450400c986 */ /* 0x0001e2000c101124 */
[----:B------:R-:W-:Y:S05]  /*7260*/  @P5 BRA `(.L_x_111) ;  /* 0x00000000000c5947 */ /* 0x000fea0003800000 */
[----:B--2---:R-:W0:Y:S02]  /*7270*/  LDG.E.U8 R107, desc[UR36][R14.64+0x28] ;  /* 0x000028240e6b7981 */ /* 0x004e24000c1e1100 */
[----:B0-----:R-:W-:-:S05]  /*7280*/  PRMT R65, R107, 0x8880, RZ ;  /* 0x000088806b417816 */ /* 0x001fca00000000ff */
[----:B------:R-:W-:-:S07]  /*7290*/  IMAD R104, R65, R106, RZ ;  /* 0x0000006a41687224 */ /* 0x000fce00078e02ff */
.L_x_111:
[----:B------:R-:W-:Y:S05]  /*72a0*/  BSYNC B1 ;  /* 0x0000000000017941 */ /* 0x000fea0003800000 */
.L_x_110:
        /* <DEDUP_REMOVED lines=9> */
.L_x_113:
[----:B------:R-:W-:Y:S05]  /*7340*/  BSYNC B1 ;  /* 0x0000000000017941 */ /* 0x000fea0003800000 */
.L_x_112:
[----:B------:R-:W-:Y:S01]  /*7350*/  @!P4 IMAD R71, R71, R105, R104 ;  /* 0x000000694747c224 */ /* 0x000fe200078e0268 */
[----:B------:R-:W-:Y:S04]  /*7360*/  BSSY B1, `(.L_x_114) ;  /* 0x0000006000017945 */ /* 0x000fe80003800000 */
[----:B------:R0:W-:Y:S01]  /*7370*/  @!P4 STG.E.U8 desc[UR36][R6.64+0x29], R71 ;  /* 0x000029470600c986 */ /* 0x0001e2000c101124 */
[----:B------:R-:W-:Y:S05]  /*7380*/  @P5 BRA `(.L_x_115) ;  /* 0x00000000000c5947 */ /* 0x000fea0003800000 */
[----:B--2---:R-:W0:Y:S02]  /*7390*/  LDG.E.U8 R107, desc[UR36][R20.64+0x20] ;  /* 0x00002024146b7981 */ /* 0x004e24000c1e1100 */
[----:B0-----:R-:W-:-:S05]  /*73a0*/  PRMT R65, R107, 0x8880, RZ ;  /* 0x000088806b417816 */ /* 0x001fca00000000ff */
[----:B------:R-:W-:-:S07]  /*73b0*/  IMAD R104, R65, R106, RZ ;  /* 0x0000006a41687224 */ /* 0x000fce00078e02ff */
.L_x_115:
[----:B------:R-:W-:Y:S05]  /*73c0*/  BSYNC B1 ;  /* 0x0000000000017941 */ /* 0x000fea0003800000 */
.L_x_114:
        /* <DEDUP_REMOVED lines=9> */
.L_x_117:
[----:B------:R-:W-:Y:S05]  /*7460*/  BSYNC B1 ;  /* 0x0000000000017941 */ /* 0x000fea0003800000 */
.L_x_116:
[----:B------:R-:W-:Y:S01]  /*7470*/  @!P4 IMAD R57, R57, R105, R104 ;  /* 0x000000693939c224 */ /* 0x000fe200078e0268 */
[----:B------:R-:W-:Y:S04]  /*7480*/  BSSY B1, `(.L_x_118) ;  /* 0x0000006000017945 */ /* 0x000fe80003800000 */
[----:B------:R0:W-:Y:S01]  /*7490*/  @!P4 STG.E.U8 desc[UR36][R10.64+0x21], R57 ;  /* 0x000021390a00c986 */ /* 0x0001e2000c101124 */
[----:B------:R-:W-:Y:S05]  /*74a0*/  @P5 BRA `(.L_x_119) ;  /* 0x00000000000c5947 */ /* 0x000fea0003800000 */
[----:B--2---:R-:W0:Y:S02]  /*74b0*/  LDG.E.U8 R107, desc[UR36][R96.64+0x20] ;  /* 0x00002024606b7981 */ /* 0x004e24000c1e1100 */
[----:B0-----:R-:W-:-:S05]  /*74c0*/  PRMT R57, R107, 0x8880, RZ ;  /* 0x000088806b397816 */ /* 0x001fca00000000ff */
[----:B------:R-:W-:-:S07]  /*74d0*/  IMAD R104, R57, R106, RZ ;  /* 0x0000006a39687224 */ /* 0x000fce00078e02ff */
.L_x_119:
[----:B------:R-:W-:Y:S05]  /*74e0*/  BSYNC B1 ;  /* 0x0000000000017941 */ /* 0x000fea0003800000 */
.L_x_118:
        /* <DEDUP_REMOVED lines=9> */
.L_x_121:
[----:B------:R-:W-:Y:S05]  /*7580*/  BSYNC B1 ;  /* 0x0000000000017941 */ /* 0x000fea0003800000 */
.L_x_120:
[----:B------:R-:W-:Y:S01]  /*7590*/  @!P4 IMAD R59, R59, R105, R104 ;  /* 0x000000693b3bc224 */ /* 0x000fe200078e0268 */
[----:B------:R-:W-:Y:S04]  /*75a0*/  BSSY B1, `(.L_x_122) ;  /* 0x0000006000017945 */ /* 0x000fe80003800000 */
[----:B------:R0:W-:Y:S01]  /*75b0*/  @!P4 STG.E.U8 desc[UR36][R8.64+0x21], R59 ;  /* 0x0000213b0800c986 */ /* 0x0001e2000c101124 */
[----:B------:R-:W-:Y:S05]  /*75c0*/  @P5 BRA `(.L_x_123) ;  /* 0x00000000000c5947 */ /* 0x000fea0003800000 */
[----:B--2---:R-:W0:Y:S02]  /*75d0*/  LDG.E.U8 R107, desc[UR36][R20.64+0x28] ;  /* 0x00002824146b7981 */ /* 0x004e24000c1e1100 */
[----:B0-----:R-:W-:-:S05]  /*75e0*/  PRMT R57, R107, 0x8880, RZ ;  /* 0x000088806b397816 */ /* 0x001fca00000000ff */
[----:B------:R-:W-:-:S07]  /*75f0*/  IMAD R104, R57, R106, RZ ;  /* 0x0000006a39687224 */ /* 0x000fce00078e02ff */
.L_x_123:
[----:B------:R-:W-:Y:S05]  /*7600*/  BSYNC B1 ;  /* 0x0000000000017941 */ /* 0x000fea0003800000 */
.L_x_122:
        /* <DEDUP_REMOVED lines=9> */
.L_x_125:
[----:B------:R-:W-:Y:S05]  /*76a0*/  BSYNC B1 ;  /* 0x0000000000017941 */ /* 0x000fea0003800000 */
.L_x_124:
[----:B------:R-:W-:Y:S01]  /*76b0*/  @!P4 IMAD R61, R61, R105, R104 ;  /* 0x000000693d3dc224 */ /* 0x000fe200078e0268 */
[----:B------:R-:W-:Y:S04]  /*76c0*/  BSSY B1, `(.L_x_126) ;  /* 0x0000006000017945 */ /* 0x000fe80003800000 */
[----:B------:R0:W-:Y:S01]  /*76d0*/  @!P4 STG.E.U8 desc[UR36][R10.64+0x29], R61 ;  /* 0x0000293d0a00c986 */ /* 0x0001e2000c101124 */
[----:B------:R-:W-:Y:S05]  /*76e0*/  @P5 BRA `(.L_x_127) ;  /* 0x00000000000c5947 */ /* 0x000fea0003800000 */
[----:B--2---:R-:W0:Y:S02]  /*76f0*/  LDG.E.U8 R107, desc[UR36][R96.64+0x28] ;  /* 0x00002824606b7981 */ /* 0x004e24000c1e1100 */
[----:B0-----:R-:W-:-:S05]  /*7700*/  PRMT R57, R107, 0x8880, RZ ;  /* 0x000088806b397816 */ /* 0x001fca00000000ff */
[----:B------:R-:W-:-:S07]  /*7710*/  IMAD R104, R57, R106, RZ ;  /* 0x0000006a39687224 */ /* 0x000fce00078e02ff */
.L_x_127:
[----:B------:R-:W-:Y:S05]  /*7720*/  BSYNC B1 ;  /* 0x0000000000017941 */ /* 0x000fea0003800000 */
.L_x_126:
        /* <DEDUP_REMOVED lines=9> */
.L_x_129:
[----:B------:R-:W-:Y:S05]  /*77c0*/  BSYNC B1 ;  /* 0x0000000000017941 */ /* 0x000fea0003800000 */
.L_x_128:
[----:B------:R-:W-:Y:S01]  /*77d0*/  @!P4 IMAD R63, R63, R105, R104 ;  /* 0x000000693f3fc224 */ /* 0x000fe200078e0268 */
[----:B------:R-:W-:Y:S04]  /*77e0*/  BSSY B1, `(.L_x_130) ;  /* 0x0000006000017945 */ /* 0x000fe80003800000 */
[----:B------:R0:W-:Y:S01]  /*77f0*/  @!P4 STG.E.U8 desc[UR36][R8.64+0x29], R63 ;  /* 0x0000293f0800c986 */ /* 0x0001e2000c101124 */
[----:B------:R-:W-:Y:S05]  /*7800*/  @P5 BRA `(.L_x_131) ;  /* 0x00000000000c5947 */ /* 0x000fea0003800000 */
[----:B--2---:R-:W0:Y:S02]  /*7810*/  LDG.E.U8 R107, desc[UR36][R12.64+0x30] ;  /* 0x000030240c6b7981 */ /* 0x004e24000c1e1100 */
[----:B0-----:R-:W-:-:S05]  /*7820*/  PRMT R57, R107, 0x8880, RZ ;  /* 0x000088806b397816 */ /* 0x001fca00000000ff */
[----:B------:R-:W-:-:S07]  /*7830*/  IMAD R104, R57, R106, RZ ;  /* 0x0000006a39687224 */ /* 0x000fce00078e02ff */
.L_x_131:
[----:B------:R-:W-:Y:S05]  /*7840*/  BSYNC B1 ;  /* 0x0000000000017941 */ /* 0x000fea0003800000 */
.L_x_130:
        /* <DEDUP_REMOVED lines=9> */
.L_x_133:
[----:B------:R-:W-:Y:S05]  /*78e0*/  BSYNC B1 ;  /* 0x0000000000017941 */ /* 0x000fea0003800000 */
.L_x_132:
[----:B------:R-:W-:Y:S01]  /*78f0*/  @!P4 IMAD R49, R49, R105, R104 ;  /* 0x000000693131c224 */ /* 0x000fe200078e0268 */
[----:B------:R-:W-:Y:S04]  /*7900*/  BSSY B1, `(.L_x_134) ;  /* 0x0000006000017945 */ /* 0x000fe80003800000 */
[----:B------:R0:W-:Y:S01]  /*7910*/  @!P4 STG.E.U8 desc[UR36][R4.64+0x31], R49 ;  /* 0x000031310400c986 */ /* 0x0001e2000c101124 */
[----:B------:R-:W-:Y:S05]  /*7920*/  @P5 BRA `(.L_x_135) ;  /* 0x00000000000c5947 */ /* 0x000fea0003800000 */
[----:B--2---:R-:W0:Y:S02]  /*7930*/  LDG.E.U8 R107, desc[UR36][R14.64+0x30] ;  /* 0x000030240e6b7981 */ /* 0x004e24000c1e1100 */
[----:B0-----:R-:W-:-:S05]  /*7940*/  PRMT R49, R107, 0x8880, RZ ;  /* 0x000088806b317816 */ /* 0x001fca00000000ff */
[----:B------:R-:W-:-:S07]  /*7950*/  IMAD R104, R49, R106, RZ ;  /* 0x0000006a31687224 */ /* 0x000fce00078e02ff */
.L_x_135:
[----:B------:R-:W-:Y:S05]  /*7960*/  BSYNC B1 ;  /* 0x0000000000017941 */ /* 0x000fea0003800000 */
.L_x_134:
        /* <DEDUP_REMOVED lines=9> */
.L_x_137:
[----:B------:R-:W-:Y:S05]  /*7a00*/  BSYNC B1 ;  /* 0x0000000000017941 */ /* 0x000fea0003800000 */
.L_x_136:
[----:B------:R-:W-:Y:S01]  /*7a10*/  @!P4 IMAD R51, R51, R105, R104 ;  /* 0x000000693333c224 */ /* 0x000fe200078e0268 */
[----:B------:R-:W-:Y:S04]  /*7a20*/  BSSY B1, `(.L_x_138) ;  /* 0x0000006000017945 */ /* 0x000fe80003800000 */
[----:B------:R0:W-:Y:S01]  /*7a30*/  @!P4 STG.E.U8 desc[UR36][R6.64+0x31], R51 ;  /* 0x000031330600c986 */ /* 0x0001e2000c101124 */
[----:B------:R-:W-:Y:S05]  /*7a40*/  @P5 BRA `(.L_x_139) ;  /* 0x00000000000c5947 */ /* 0x000fea0003800000 */
[----:B--2---:R-:W0:Y:S02]  /*7a50*/  LDG.E.U8 R107, desc[UR36][R12.64+0x38] ;  /* 0x000038240c6b7981 */ /* 0x004e24000c1e1100 */
[----:B0-----:R-:W-:-:S05]  /*7a60*/  PRMT R49, R107, 0x8880, RZ ;  /* 0x000088806b317816 */ /* 0x001fca00000000ff */
[----:B------:R-:W-:-:S07]  /*7a70*/  IMAD R104, R49, R106, RZ ;  /* 0x0000006a31687224 */ /* 0x000fce00078e02ff */
.L_x_139:
[----:B------:R-:W-:Y:S05]  /*7a80*/  BSYNC B1 ;  /* 0x0000000000017941 */ /* 0x000fea0003800000 */
.L_x_138:
        /* <DEDUP_REMOVED lines=9> */
.L_x_141:
[----:B------:R-:W-:Y:S05]  /*7b20*/  BSYNC B1 ;  /* 0x0000000000017941 */ /* 0x000fea0003800000 */
.L_x_140:
[----:B------:R-:W-:Y:S01]  /*7b30*/  @!P4 IMAD R53, R53, R105, R104 ;  /* 0x000000693535c224 */ /* 0x000fe200078e0268 */
[----:B------:R-:W-:Y:S04]  /*7b40*/  BSSY B1, `(.L_x_142) ;  /* 0x0000006000017945 */ /* 0x000fe80003800000 */
[----:B------:R0:W-:Y:S01]  /*7b50*/  @!P4 STG.E.U8 desc[UR36][R4.64+0x39], R53 ;  /* 0x000039350400c986 */ /* 0x0001e2000c101124 */
[----:B------:R-:W-:Y:S05]  /*7b60*/  @P5 BRA `(.L_x_143) ;  /* 0x00000000000c5947 */ /* 0x000fea0003800000 */
[----:B--2---:R-:W0:Y:S02]  /*7b70*/  LDG.E.U8 R107, desc[UR36][R14.64+0x38] ;  /* 0x000038240e6b7981 */ /* 0x004e24000c1e1100 */
[----:B0-----:R-:W-:-:S05]  /*7b80*/  PRMT R49, R107, 0x8880, RZ ;  /* 0x000088806b317816 */ /* 0x001fca00000000ff */
[----:B------:R-:W-:-:S07]  /*7b90*/  IMAD R104, R49, R106, RZ ;  /* 0x0000006a31687224 */ /* 0x000fce00078e02ff */
.L_x_143:
[----:B------:R-:W-:Y:S05]  /*7ba0*/  BSYNC B1 ;  /* 0x0000000000017941 */ /* 0x000fea0003800000 */
.L_x_142:
        /* <DEDUP_REMOVED lines=9> */
.L_x_145:
[----:B------:R-:W-:Y:S05]  /*7c40*/  BSYNC B1 ;  /* 0x0000000000017941 */ /* 0x000fea0003800000 */
.L_x_144:
[----:B------:R-:W-:Y:S01]  /*7c50*/  @!P4 IMAD R55, R55, R105, R104 ;  /* 0x000000693737c224 */ /* 0x000fe200078e0268 */
[----:B------:R-:W-:Y:S04]  /*7c60*/  BSSY B1, `(.L_x_146) ;  /* 0x0000006000017945 */ /* 0x000fe80003800000 */
[----:B------:R0:W-:Y:S01]  /*7c70*/  @!P4 STG.E.U8 desc[UR36][R6.64+0x39], R55 ;  /* 0x000039370600c986 */ /* 0x0001e2000c101124 */
[----:B------:R-:W-:Y:S05]  /*7c80*/  @P5 BRA `(.L_x_147) ;  /* 0x00000000000c5947 */ /* 0x000fea0003800000 */
[----:B--2---:R-:W0:Y:S02]  /*7c90*/  LDG.E.U8 R107, desc[UR36][R20.64+0x30] ;  /* 0x00003024146b7981 */ /* 0x004e24000c1e1100 */
[----:B0-----:R-:W-:-:S05]  /*7ca0*/  PRMT R49, R107, 0x8880, RZ ;  /* 0x000088806b317816 */ /* 0x001fca00000000ff */
[----:B------:R-:W-:-:S07]  /*7cb0*/  IMAD R104, R49, R106, RZ ;  /* 0x0000006a31687224 */ /* 0x000fce00078e02ff */
.L_x_147:
[----:B------:R-:W-:Y:S05]  /*7cc0*/  BSYNC B1 ;  /* 0x0000000000017941 */ /* 0x000fea0003800000 */
.L_x_146:
        /* <DEDUP_REMOVED lines=9> */
.L_x_149:
[----:B------:R-:W-:Y:S05]  /*7d60*/  BSYNC B1 ;  /* 0x0000000000017941 */ /* 0x000fea0003800000 */
.L_x_148:
[----:B------:R-:W-:Y:S01]  /*7d70*/  @!P4 IMAD R41, R41, R105, R104 ;  /* 0x000000692929c224 */ /* 0x000fe200078e0268 */
[----:B------:R-:W-:Y:S04]  /*7d80*/  BSSY B1, `(.L_x_150) ;  /* 0x0000006000017945 */ /* 0x000fe80003800000 */
[----:B------:R0:W-:Y:S01]  /*7d90*/  @!P4 STG.E.U8 desc[UR36][R10.64+0x31], R41 ;  /* 0x000031290a00c986 */ /* 0x0001e2000c101124 */
[----:B------:R-:W-:Y:S05]  /*7da0*/  @P5 BRA `(.L_x_151) ;  /* 0x00000000000c5947 */ /* 0x000fea0003800000 */
[----:B--2---:R-:W0:Y:S02]  /*7db0*/  LDG.E.U8 R107, desc[UR36][R96.64+0x30] ;  /* 0x00003024606b7981 */ /* 0x004e24000c1e1100 */
[----:B0-----:R-:W-:-:S05]  /*7dc0*/  PRMT R41, R107, 0x8880, RZ ;  /* 0x000088806b297816 */ /* 0x001fca00000000ff */
[----:B------:R-:W-:-:S07]  /*7dd0*/  IMAD R104, R41, R106, RZ ;  /* 0x0000006a29687224 */ /* 0x000fce00078e02ff */
.L_x_151:
[----:B------:R-:W-:Y:S05]  /*7de0*/  BSYNC B1 ;  /* 0x0000000000017941 */ /* 0x000fea0003800000 */
.L_x_150:
        /* <DEDUP_REMOVED lines=9> */
.L_x_153:
[----:B------:R-:W-:Y:S05]  /*7e80*/  BSYNC B1 ;  /* 0x0000000000017941 */ /* 0x000fea0003800000 */
.L_x_152:
[----:B------:R-:W-:Y:S01]  /*7e90*/  @!P4 IMAD R43, R43, R105, R104 ;  /* 0x000000692b2bc224 */ /* 0x000fe200078e0268 */
[----:B------:R-:W-:Y:S04]  /*7ea0*/  BSSY B1, `(.L_x_154) ;  /* 0x0000006000017945 */ /* 0x000fe80003800000 */
[----:B------:R0:W-:Y:S01]  /*7eb0*/  @!P4 STG.E.U8 desc[UR36][R8.64+0x31], R43 ;  /* 0x0000312b0800c986 */ /* 0x0001e2000c101124 */
[----:B------:R-:W-:Y:S05]  /*7ec0*/  @P5 BRA `(.L_x_155) ;  /* 0x00000000000c5947 */ /* 0x000fea0003800000 */
[----:B--2---:R-:W0:Y:S02]  /*7ed0*/  LDG.E.U8 R107, desc[UR36][R20.64+0x38] ;  /* 0x00003824146b7981 */ /* 0x004e24000c1e1100 */
[----:B0-----:R-:W-:-:S05]  /*7ee0*/  PRMT R41, R107, 0x8880, RZ ;  /* 0x000088806b297816 */ /* 0x001fca00000000ff */
[----:B------:R-:W-:-:S07]  /*7ef0*/  IMAD R104, R41, R106, RZ ;  /* 0x0000006a29687224 */ /* 0x000fce00078e02ff */
.L_x_155:
[----:B------:R-:W-:Y:S05]  /*7f00*/  BSYNC B1 ;  /* 0x0000000000017941 */ /* 0x000fea0003800000 */
.L_x_154:
        /* <DEDUP_REMOVED lines=9> */
.L_x_157:
[----:B------:R-:W-:Y:S05]  /*7fa0*/  BSYNC B1 ;  /* 0x0000000000017941 */ /* 0x000fea0003800000 */
.L_x_156:
[----:B------:R-:W-:Y:S01]  /*7fb0*/  @!P4 IMAD R45, R45, R105, R104 ;  /* 0x000000692d2dc224 */ /* 0x000fe200078e0268 */
[----:B------:R-:W-:Y:S04]  /*7fc0*/  BSSY B1, `(.L_x_158) ;  /* 0x0000006000017945 */ /* 0x000fe80003800000 */
[----:B------:R0:W-:Y:S01]  /*7fd0*/  @!P4 STG.E.U8 desc[UR36][R10.64+0x39], R45 ;  /* 0x0000392d0a00c986 */ /* 0x0001e2000c101124 */
[----:B------:R-:W-:Y:S05]  /*7fe0*/  @P5 BRA `(.L_x_159) ;  /* 0x00000000000c5947 */ /* 0x000fea0003800000 */
[----:B--2---:R-:W0:Y:S02]  /*7ff0*/  LDG.E.U8 R107, desc[UR36][R96.64+0x38] ;  /* 0x00003824606b7981 */ /* 0x004e24000c1e1100 */
[----:B0-----:R-:W-:-:S05]  /*8000*/  PRMT R41, R107, 0x8880, RZ ;  /* 0x000088806b297816 */ /* 0x001fca00000000ff */
[----:B------:R-:W-:-:S07]  /*8010*/  IMAD R104, R41, R106, RZ ;  /* 0x0000006a29687224 */ /* 0x000fce00078e02ff */
.L_x_159:
[----:B------:R-:W-:Y:S05]  /*8020*/  BSYNC B1 ;  /* 0x0000000000017941 */ /* 0x000fea0003800000 */
.L_x_158:
        /* <DEDUP_REMOVED lines=9> */
.L_x_161:
[----:B------:R-:W-:Y:S05]  /*80c0*/  BSYNC B1 ;  /* 0x0000000000017941 */ /* 0x000fea0003800000 */
.L_x_160:
[----:B------:R-:W-:Y:S01]  /*80d0*/  @!P4 IMAD R47, R47, R105, R104 ;  /* 0x000000692f2fc224 */ /* 0x000fe200078e0268 */
[----:B------:R-:W-:Y:S04]  /*80e0*/  BSSY B1, `(.L_x_162) ;  /* 0x0000006000017945 */ /* 0x000fe80003800000 */
[----:B------:R0:W-:Y:S01]  /*80f0*/  @!P4 STG.E.U8 desc[UR36][R8.64+0x39], R47 ;  /* 0x0000392f0800c986 */ /* 0x0001e2000c101124 */
[----:B------:R-:W-:Y:S05]  /*8100*/  @P5 BRA `(.L_x_163) ;  /* 0x00000000000c5947 */ /* 0x000fea0003800000 */
[----:B--2---:R-:W0:Y:S02]  /*8110*/  LDG.E.U8 R107, desc[UR36][R12.64+0x40] ;  /* 0x000040240c6b7981 */ /* 0x004e24000c1e1100 */
[----:B0-----:R-:W-:-:S05]  /*8120*/  PRMT R41, R107, 0x8880, RZ ;  /* 0x000088806b297816 */ /* 0x001fca00000000ff */
[----:B------:R-:W-:-:S07]  /*8130*/  IMAD R104, R41, R106, RZ ;  /* 0x0000006a29687224 */ /* 0x000fce00078e02ff */
.L_x_163:
[----:B------:R-:W-:Y:S05]  /*8140*/  BSYNC B1 ;  /* 0x0000000000017941 */ /* 0x000fea0003800000 */
.L_x_162:
        /* <DEDUP_REMOVED lines=9> */
.L_x_165:
[----:B------:R-:W-:Y:S05]  /*81e0*/  BSYNC B1 ;  /* 0x0000000000017941 */ /* 0x000fea0003800000 */
.L_x_164:
[----:B------:R-:W-:Y:S01]  /*81f0*/  @!P4 IMAD R33, R33, R105, R104 ;  /* 0x000000692121c224 */ /* 0x000fe200078e0268 */
[----:B------:R-:W-:Y:S04]  /*8200*/  BSSY B1, `(.L_x_166) ;  /* 0x0000006000017945 */ /* 0x000fe80003800000 */
[----:B------:R0:W-:Y:S01]  /*8210*/  @!P4 STG.E.U8 desc[UR36][R4.64+0x41], R33 ;  /* 0x000041210400c986 */ /* 0x0001e2000c101124 */
[----:B------:R-:W-:Y:S05]  /*8220*/  @P5 BRA `(.L_x_167) ;  /* 0x00000000000c5947 */ /* 0x000fea0003800000 */
[----:B--2---:R-:W0:Y:S02]  /*8230*/  LDG.E.U8 R107, desc[UR36][R14.64+0x40] ;  /* 0x000040240e6b7981 */ /* 0x004e24000c1e1100 */
[----:B0-----:R-:W-:-:S05]  /*8240*/  PRMT R33, R107, 0x8880, RZ ;  /* 0x000088806b217816 */ /* 0x001fca00000000ff */
[----:B------:R-:W-:-:S07]  /*8250*/  IMAD R104, R33, R106, RZ ;  /* 0x0000006a21687224 */ /* 0x000fce00078e02ff */
.L_x_167:
[----:B------:R-:W-:Y:S05]  /*8260*/  BSYNC B1 ;  /* 0x0000000000017941 */ /* 0x000fea0003800000 */
.L_x_166:
[C---:B------:R-:W-:Y:S01]  /*8270*/  ISETP.LT.OR P4, PT, R3.reuse, 0x42, !P0 ;  /* 0x000000420300780c */ /* 0x040fe20004781670 */
[----:B0-----:R-:W-:Y:S01]  /*8280*/  @!P5 IMAD R33, R34, R105, R104 ;  /* 0x000000692221d224 */ /* 0x001fe200078e0268 */
[----:B------:R-:W-:Y:S04]  /*8290*/  BSSY B1, `(.L_x_168) ;  /* 0x0000008000017945 */ /* 0x000fe80003800000 */
[----:B------:R0:W-:Y:S01]  /*82a0*/  @!P5 STG.E.U8 desc[UR36][R6.64+0x40], R33 ;  /* 0x000040210600d986 */ /* 0x0001e2000c101124 */
[C---:B------:R-:W-:Y:S02]  /*82b0*/  ISETP.LT.OR P5, PT, R3.reuse, 0x49, !P3 ;  /* 0x000000490300780c */ /* 0x040fe40005fa1670 */
[----:B------:R-:W-:-:S04]  /*82c0*/  ISETP.LT.OR P3, PT, R3, 0x4a, !P3 ;  /* 0x0000004a0300780c */ /* 0x000fc80005f61670 */
[----:B------:R-:W-:Y:S09]  /*82d0*/  @P4 BRA `(.L_x_169) ;  /* 0x00000000000c4947 */ /* 0x000ff20003800000 */
[----:B--2---:R-:W0:Y:S02]  /*82e0*/  LDG.E.U8 R107, desc[UR36][R14.64+0x41] ;  /* 0x000041240e6b7981 */ /* 0x004e24000c1e1100 */
[----:B0-----:R-:W-:-:S05]  /*82f0*/  PRMT R33, R107, 0x8880, RZ ;  /* 0x000088806b217816 */ /* 0x001fca00000000ff */
[----:B------:R-:W-:-:S07]  /*8300*/  IMAD R104, R33, R106, RZ ;  /* 0x0000006a21687224 */ /* 0x000fce00078e02ff */
.L_x_169:
[----:B------:R-:W-:Y:S05]  /*8310*/  BSYNC B1 ;  /* 0x0000000000017941 */ /* 0x000fea0003800000 */
.L_x_168:
[----:B------:R-:W-:Y:S01]  /*8320*/  @!P4 IMAD R35, R35, R105, R104 ;  /* 0x000000692323c224 */ /* 0x000fe200078e0268 */
[----:B------:R-:W-:Y:S04]  /*8330*/  BSSY B1, `(.L_x_170) ;  /* 0x0000006000017945 */ /* 0x000fe80003800000 */
[----:B------:R0:W-:Y:S01]  /*8340*/  @!P4 STG.E.U8 desc[UR36][R6.64+0x41], R35 ;  /* 0x000041230600c986 */ /* 0x0001e2000c101124 */
[----:B------:R-:W-:Y:S05]  /*8350*/  @P5 BRA `(.L_x_171) ;  /* 0x00000000000c5947 */ /* 0x000fea0003800000 */
[----:B--2---:R-:W0:Y:S02]  /*8360*/  LDG.E.U8 R107, desc[UR36][R12.64+0x48] ;  /* 0x000048240c6b7981 */ /* 0x004e24000c1e1100 */
[----:B0-----:R-:W-:-:S05]  /*8370*/  PRMT R33, R107, 0x8880, RZ ;  /* 0x000088806b217816 */ /* 0x001fca00000000ff */
[----:B------:R-:W-:-:S07]  /*8380*/  IMAD R104, R33, R106, RZ ;  /* 0x0000006a21687224 */ /* 0x000fce00078e02ff */
.L_x_171:
[----:B------:R-:W-:Y:S05]  /*8390*/  BSYNC B1 ;  /* 0x0000000000017941 */ /* 0x000fea0003800000 */
.L_x_170:
[----:B0-----:R-:W-:Y:S01]  /*83a0*/  @!P5 IMAD R33, R36, R105, R104 ;  /* 0x000000692421d224 */ /* 0x001fe200078e0268 */
[----:B------:R-:W-:Y:S04]  /*83b0*/  BSSY B1, `(.L_x_172) ;  /* 0x0000006000017945 */ /* 0x000fe80003800000 */
[----:B------:R0:W-:Y:S01]  /*83c0*/  @!P5 STG.E.U8 desc[UR36][R4.64+0x48], R33 ;  /* 0x000048210400d986 */ /* 0x0001e2000c101124 */
[----:B------:R-:W-:Y:S05]  /*83d0*/  @P3 BRA `(.L_x_173) ;  /* 0x00000000000c3947 */ /* 0x000fea0003800000 */
[----:B--2---:R-:W0:Y:S02]  /*83e0*/  LDG.E.U8 R107, desc[UR36][R12.64+0x49] ;  /* 0x000049240c6b7981 */ /* 0x004e24000c1e1100 */
[----:B0-----:R-:W-:-:S05]  /*83f0*/  PRMT R33, R107, 0x8880, RZ ;  /* 0x000088806b217816 */ /* 0x001fca00000000ff */
[----:B------:R-:W-:-:S07]  /*8400*/  IMAD R104, R33, R106, RZ ;  /* 0x0000006a21687224 */ /* 0x000fce00078e02ff */
.L_x_173:
[----:B------:R-:W-:Y:S05]  /*8410*/  BSYNC B1 ;  /* 0x0000000000017941 */ /* 0x000fea0003800000 */
.L_x_172:
[----:B------:R-:W-:Y:S01]  /*8420*/  ISETP.LT.OR P4, PT, R3, 0x49, !P0 ;  /* 0x000000490300780c */ /* 0x000fe20004781670 */
[----:B------:R-:W-:Y:S01]  /*8430*/  @!P3 IMAD R37, R37, R105, R104 ;  /* 0x000000692525b224 */ /* 0x000fe200078e0268 */
[----:B------:R-:W-:Y:S01]  /*8440*/  BSSY B1, `(.L_x_174) ;  /* 0x0000009000017945 */ /* 0x000fe20003800000 */
[C---:B------:R-:W-:Y:S02]  /*8450*/  ISETP.LT.OR P0, PT, R3.reuse, 0x4a, !P0 ;  /* 0x0000004a0300780c */ /* 0x040fe40004701670 */
[C---:B------:R-:W-:Y:S01]  /*8460*/  ISETP.LT.OR P5, PT, R3.reuse, 0x41, !P1 ;  /* 0x000000410300780c */ /* 0x040fe20004fa1670 */
[----:B------:R0:W-:Y:S01]  /*8470*/  @!P3 STG.E.U8 desc[UR36][R4.64+0x49], R37 ;  /* 0x000049250400b986 */ /* 0x0001e2000c101124 */
[----:B------:R-:W-:-:S06]  /*8480*/  ISETP.LT.OR P3, PT, R3, 0x42, !P1 ;  /* 0x000000420300780c */ /* 0x000fcc0004f61670 */
[----:B------:R-:W-:Y:S07]  /*8490*/  @P4 BRA `(.L_x_175) ;  /* 0x00000000000c4947 */ /* 0x000fee0003800000 */
[----:B--2---:R-:W0:Y:S02]  /*84a0*/  LDG.E.U8 R107, desc[UR36][R14.64+0x48] ;  /* 0x000048240e6b7981 */ /* 0x004e24000c1e1100 */
[----:B01-3--:R-:W-:-:S05]  /*84b0*/  PRMT R5, R107, 0x8880, RZ ;  /* 0x000088806b057816 */ /* 0x00bfca00000000ff */
[----:B------:R-:W-:-:S07]  /*84c0*/  IMAD R104, R5, R106, RZ ;  /* 0x0000006a05687224 */ /* 0x000fce00078e02ff */
.L_x_175:
[----:B------:R-:W-:Y:S05]  /*84d0*/  BSYNC B1 ;  /* 0x0000000000017941 */ /* 0x000fea0003800000 */
.L_x_174:
[----:B01-3--:R-:W-:Y:S01]  /*84e0*/  @!P4 IMAD R5, R38, R105, R104 ;  /* 0x000000692605c224 */ /* 0x00bfe200078e0268 */
[----:B------:R-:W-:Y:S04]  /*84f0*/  BSSY B1, `(.L_x_176) ;  /* 0x0000006000017945 */ /* 0x000fe80003800000 */
[----:B------:R0:W-:Y:S01]  /*8500*/  @!P4 STG.E.U8 desc[UR36][R6.64+0x48], R5 ;  /* 0x000048050600c986 */ /* 0x0001e2000c101124 */
[----:B------:R-:W-:Y:S05]  /*8510*/  @P0 BRA `(.L_x_177) ;  /* 0x00000000000c0947 */ /* 0x000fea0003800000 */
[----:B--2---:R-:W0:Y:S02]  /*8520*/  LDG.E.U8 R107, desc[UR36][R14.64+0x49] ;  /* 0x000049240e6b7981 */ /* 0x004e24000c1e1100 */
[----:B0-----:R-:W-:-:S05]  /*8530*/  PRMT R5, R107, 0x8880, RZ ;  /* 0x000088806b057816 */ /* 0x001fca00000000ff */
[----:B------:R-:W-:-:S07]  /*8540*/  IMAD R104, R5, R106, RZ ;  /* 0x0000006a05687224 */ /* 0x000fce00078e02ff */
.L_x_177:
[----:B------:R-:W-:Y:S05]  /*8550*/  BSYNC B1 ;  /* 0x0000000000017941 */ /* 0x000fea0003800000 */
.L_x_176:
[----:B------:R-:W-:Y:S01]  /*8560*/  @!P0 IMAD R39, R39, R105, R104 ;  /* 0x0000006927278224 */ /* 0x000fe200078e0268 */
[----:B------:R-:W-:Y:S04]  /*8570*/  BSSY B1, `(.L_x_178) ;  /* 0x0000006000017945 */ /* 0x000fe80003800000 */
[----:B------:R1:W-:Y:S01]  /*8580*/  @!P0 STG.E.U8 desc[UR36][R6.64+0x49], R39 ;  /* 0x0000492706008986 */ /* 0x0003e2000c101124 */
[----:B------:R-:W-:Y:S05]  /*8590*/  @P5 BRA `(.L_x_179) ;  /* 0x00000000000c5947 */ /* 0x000fea0003800000 */
[----:B--2---:R-:W0:Y:S02]  /*85a0*/  LDG.E.U8 R107, desc[UR36][R20.64+0x40] ;  /* 0x00004024146b7981 */ /* 0x004e24000c1e1100 */
[----:B0-----:R-:W-:-:S05]  /*85b0*/  PRMT R5, R107, 0x8880, RZ ;  /* 0x000088806b057816 */ /* 0x001fca00000000ff */
[----:B------:R-:W-:-:S07]  /*85c0*/  IMAD R104, R5, R106, RZ ;  /* 0x0000006a05687224 */ /* 0x000fce00078e02ff */
.L_x_179:
[----:B------:R-:W-:Y:S05]  /*85d0*/  BSYNC B1 ;  /* 0x0000000000017941 */ /* 0x000fea0003800000 */
.L_x_178:
[----:B0-----:R-:W-:Y:S01]  /*85e0*/  @!P5 IMAD R5, R24, R105, R104 ;  /* 0x000000691805d224 */ /* 0x001fe200078e0268 */
[----:B------:R-:W-:Y:S04]  /*85f0*/  BSSY B1, `(.L_x_180) ;  /* 0x0000006000017945 */ /* 0x000fe80003800000 */
[----:B------:R0:W-:Y:S01]  /*8600*/  @!P5 STG.E.U8 desc[UR36][R10.64+0x40], R5 ;  /* 0x000040050a00d986 */ /* 0x0001e2000c101124 */
[----:B------:R-:W-:Y:S05]  /*8610*/  @P3 BRA `(.L_x_181) ;  /* 0x00000000000c3947 */ /* 0x000fea0003800000 */
[----:B--2---:R-:W0:Y:S02]  /*8620*/  LDG.E.U8 R107, desc[UR36][R20.64+0x41] ;  /* 0x00004124146b7981 */ /* 0x004e24000c1e1100 */
[----:B0-----:R-:W-:-:S05]  /*8630*/  PRMT R5, R107, 0x8880, RZ ;  /* 0x000088806b057816 */ /* 0x001fca00000000ff */
[----:B------:R-:W-:-:S07]  /*8640*/  IMAD R104, R5, R106, RZ ;  /* 0x0000006a05687224 */ /* 0x000fce00078e02ff */
.L_x_181:
[----:B------:R-:W-:Y:S05]  /*8650*/  BSYNC B1 ;  /* 0x0000000000017941 */ /* 0x000fea0003800000 */
.L_x_180:
[----:B------:R-:W-:Y:S01]  /*8660*/  ISETP.LT.OR P4, PT, R3, 0x41, !P2 ;  /* 0x000000410300780c */ /* 0x000fe20005781670 */
[----:B------:R-:W-:Y:S01]  /*8670*/  @!P3 IMAD R25, R25, R105, R104 ;  /* 0x000000691919b224 */ /* 0x000fe200078e0268 */
[----:B------:R-:W-:Y:S01]  /*8680*/  BSSY B1, `(.L_x_182) ;  /* 0x000000a000017945 */ /* 0x000fe20003800000 */
[C---:B------:R-:W-:Y:S02]  /*8690*/  ISETP.LT.OR P0, PT, R3.reuse, 0x42, !P2 ;  /* 0x000000420300780c */ /* 0x040fe40005701670 */
[C---:B------:R-:W-:Y:S01]  /*86a0*/  ISETP.LT.OR P5, PT, R3.reuse, 0x49, !P2 ;  /* 0x000000490300780c */ /* 0x040fe200057a1670 */
[----:B------:R3:W-:Y:S01]  /*86b0*/  @!P3 STG.E.U8 desc[UR36][R10.64+0x41], R25 ;  /* 0x000041190a00b986 */ /* 0x0007e2000c101124 */
[C---:B------:R-:W-:Y:S02]  /*86c0*/  ISETP.LT.OR P3, PT, R3.reuse, 0x49, !P1 ;  /* 0x000000490300780c */ /* 0x040fe40004f61670 */
[----:B------:R-:W-:-:S04]  /*86d0*/  ISETP.LT.OR P1, PT, R3, 0x4a, !P1 ;  /* 0x0000004a0300780c */ /* 0x000fc80004f21670 */
[----:B------:R-:W-:Y:S09]  /*86e0*/  @P4 BRA `(.L_x_183) ;  /* 0x00000000000c4947 */ /* 0x000ff20003800000 */
[----:B--2---:R-:W0:Y:S02]  /*86f0*/  LDG.E.U8 R107, desc[UR36][R96.64+0x40] ;  /* 0x00004024606b7981 */ /* 0x004e24000c1e1100 */
[----:B0-----:R-:W-:-:S05]  /*8700*/  PRMT R5, R107, 0x8880, RZ ;  /* 0x000088806b057816 */ /* 0x001fca00000000ff */
[----:B------:R-:W-:-:S07]  /*8710*/  IMAD R104, R5, R106, RZ ;  /* 0x0000006a05687224 */ /* 0x000fce00078e02ff */
.L_x_183:
[----:B------:R-:W-:Y:S05]  /*8720*/  BSYNC B1 ;  /* 0x0000000000017941 */ /* 0x000fea0003800000 */
.L_x_182:
[----:B0-----:R-:W-:Y:S01]  /*8730*/  @!P4 IMAD R5, R26, R105, R104 ;  /* 0x000000691a05c224 */ /* 0x001fe200078e0268 */
[----:B------:R-:W-:Y:S04]  /*8740*/  BSSY B1, `(.L_x_184) ;  /* 0x0000006000017945 */ /* 0x000fe80003800000 */
[----:B------:R0:W-:Y:S01]  /*8750*/  @!P4 STG.E.U8 desc[UR36][R8.64+0x40], R5 ;  /* 0x000040050800c986 */ /* 0x0001e2000c101124 */
[----:B------:R-:W-:Y:S05]  /*8760*/  @P0 BRA `(.L_x_185) ;  /* 0x00000000000c0947 */ /* 0x000fea0003800000 */
[----:B--2---:R-:W0:Y:S02]  /*8770*/  LDG.E.U8 R107, desc[UR36][R96.64+0x41] ;  /* 0x00004124606b7981 */ /* 0x004e24000c1e1100 */
[----:B0-----:R-:W-:-:S05]  /*8780*/  PRMT R5, R107, 0x8880, RZ ;  /* 0x000088806b057816 */ /* 0x001fca00000000ff */
[----:B------:R-:W-:-:S07]  /*8790*/  IMAD R104, R5, R106, RZ ;  /* 0x0000006a05687224 */ /* 0x000fce00078e02ff */
.L_x_185:
[----:B------:R-:W-:Y:S05]  /*87a0*/  BSYNC B1 ;  /* 0x0000000000017941 */ /* 0x000fea0003800000 */
.L_x_184:
[----:B------:R-:W-:Y:S01]  /*87b0*/  @!P0 IMAD R27, R27, R105, R104 ;  /* 0x000000691b1b8224 */ /* 0x000fe200078e0268 */
[----:B------:R-:W-:Y:S04]  /*87c0*/  BSSY B1, `(.L_x_186) ;  /* 0x0000006000017945 */ /* 0x000fe80003800000 */
[----:B------:R0:W-:Y:S01]  /*87d0*/  @!P0 STG.E.U8 desc[UR36][R8.64+0x41], R27 ;  /* 0x0000411b08008986 */ /* 0x0001e2000c101124 */
[----:B------:R-:W-:Y:S05]  /*87e0*/  @P3 BRA `(.L_x_187) ;  /* 0x00000000000c3947 */ /* 0x000fea0003800000 */
[----:B--2---:R-:W0:Y:S02]  /*87f0*/  LDG.E.U8 R107, desc[UR36][R20.64+0x48] ;  /* 0x00004824146b7981 */ /* 0x004e24000c1e1100 */
[----:B0-----:R-:W-:-:S05]  /*8800*/  PRMT R5, R107, 0x8880, RZ ;  /* 0x000088806b057816 */ /* 0x001fca00000000ff */
[----:B------:R-:W-:-:S07]  /*8810*/  IMAD R104, R5, R106, RZ ;  /* 0x0000006a05687224 */ /* 0x000fce00078e02ff */
.L_x_187:
[----:B------:R-:W-:Y:S05]  /*8820*/  BSYNC B1 ;  /* 0x0000000000017941 */ /* 0x000fea0003800000 */
.L_x_186:
[----:B0-----:R-:W-:Y:S01]  /*8830*/  @!P3 IMAD R5, R28, R105, R104 ;  /* 0x000000691c05b224 */ /* 0x001fe200078e0268 */
[----:B------:R-:W-:Y:S04]  /*8840*/  BSSY B1, `(.L_x_188) ;  /* 0x0000006000017945 */ /* 0x000fe80003800000 */
[----:B------:R0:W-:Y:S01]  /*8850*/  @!P3 STG.E.U8 desc[UR36][R10.64+0x48], R5 ;  /* 0x000048050a00b986 */ /* 0x0001e2000c101124 */
[----:B------:R-:W-:Y:S05]  /*8860*/  @P1 BRA `(.L_x_189) ;  /* 0x00000000000c1947 */ /* 0x000fea0003800000 */
[----:B--2---:R-:W0:Y:S02]  /*8870*/  LDG.E.U8 R107, desc[UR36][R20.64+0x49] ;  /* 0x00004924146b7981 */ /* 0x004e24000c1e1100 */
[----:B0-----:R-:W-:-:S05]  /*8880*/  PRMT R5, R107, 0x8880, RZ ;  /* 0x000088806b057816 */ /* 0x001fca00000000ff */
[----:B------:R-:W-:-:S07]  /*8890*/  IMAD R104, R5, R106, RZ ;  /* 0x0000006a05687224 */ /* 0x000fce00078e02ff */
.L_x_189:
[----:B------:R-:W-:Y:S05]  /*88a0*/  BSYNC B1 ;  /* 0x0000000000017941 */ /* 0x000fea0003800000 */
.L_x_188:
[----:B------:R-:W-:Y:S01]  /*88b0*/  @!P1 IMAD R29, R29, R105, R104 ;  /* 0x000000691d1d9224 */ /* 0x000fe200078e0268 */
[----:B------:R-:W-:Y:S04]  /*88c0*/  BSSY B1, `(.L_x_190) ;  /* 0x0000006000017945 */ /* 0x000fe80003800000 */
[----:B------:R0:W-:Y:S01]  /*88d0*/  @!P1 STG.E.U8 desc[UR36][R10.64+0x49], R29 ;  /* 0x0000491d0a009986 */ /* 0x0001e2000c101124 */
[----:B------:R-:W-:Y:S05]  /*88e0*/  @P5 BRA `(.L_x_191) ;  /* 0x00000000000c5947 */ /* 0x000fea0003800000 */
[----:B--2---:R-:W0:Y:S02]  /*88f0*/  LDG.E.U8 R107, desc[UR36][R96.64+0x48] ;  /* 0x00004824606b7981 */ /* 0x004e24000c1e1100 */
[----:B0-----:R-:W-:-:S05]  /*8900*/  PRMT R5, R107, 0x8880, RZ ;  /* 0x000088806b057816 */ /* 0x001fca00000000ff */
[----:B------:R-:W-:-:S07]  /*8910*/  IMAD R104, R5, R106, RZ ;  /* 0x0000006a05687224 */ /* 0x000fce00078e02ff */
.L_x_191:
[----:B------:R-:W-:Y:S05]  /*8920*/  BSYNC B1 ;  /* 0x0000000000017941 */ /* 0x000fea0003800000 */
.L_x_190:
[----:B0-----:R-:W-:Y:S01]  /*8930*/  @!P5 IMAD R5, R30, R105, R104 ;  /* 0x000000691e05d224 */ /* 0x001fe200078e0268 */
[----:B------:R-:W-:Y:S01]  /*8940*/  ISETP.LT.OR P2, PT, R3, 0x4a, !P2 ;  /* 0x0000004a0300780c */ /* 0x000fe20005741670 */
[----:B------:R-:W-:Y:S03]  /*8950*/  BSSY B1, `(.L_x_192) ;  /* 0x0000006000017945 */ /* 0x000fe60003800000 */
[----:B------:R0:W-:Y:S09]  /*8960*/  @!P5 STG.E.U8 desc[UR36][R8.64+0x48], R5 ;  /* 0x000048050800d986 */ /* 0x0001f2000c101124 */
[----:B------:R-:W-:Y:S05]  /*8970*/  @P2 BRA `(.L_x_193) ;  /* 0x00000000000c2947 */ /* 0x000fea0003800000 */
[----:B--2---:R-:W2:Y:S02]  /*8980*/  LDG.E.U8 R107, desc[UR36][R96.64+0x49] ;  /* 0x00004924606b7981 */ /* 0x004ea4000c1e1100 */
[----:B--2---:R-:W-:-:S05]  /*8990*/  PRMT R3, R107, 0x8880, RZ ;  /* 0x000088806b037816 */ /* 0x004fca00000000ff */
[----:B------:R-:W-:-:S07]  /*89a0*/  IMAD R104, R3, R106, RZ ;  /* 0x0000006a03687224 */ /* 0x000fce00078e02ff */
.L_x_193:
[----:B------:R-:W-:Y:S05]  /*89b0*/  BSYNC B1 ;  /* 0x0000000000017941 */ /* 0x000fea0003800000 */
.L_x_192:
[----:B------:R-:W-:Y:S01]  /*89c0*/  IMAD R31, R31, R105, R104 ;  /* 0x000000691f1f7224 */ /* 0x000fe200078e0268 */
[----:B------:R-:W-:Y:S06]  /*89d0*/  @P2 BRA `(.L_x_194) ;  /* 0x0000000c00d82947 */ /* 0x000fec0003800000 */
[----:B------:R0:W-:Y:S01]  /*89e0*/  STG.E.U8 desc[UR36][R8.64+0x49], R31 ;  /* 0x0000491f08007986 */ /* 0x0001e2000c101124 */
[----:B------:R-:W-:Y:S05]  /*89f0*/  BRA `(.L_x_194) ;  /* 0x0000000c00d07947 */ /* 0x000fea0003800000 */
.L_x_33:
[C---:B------:R-:W-:Y:S02]  /*8a00*/  ISETP.GE.AND P2, PT, R114.reuse, 0x1, PT ;  /* 0x000000017200780c */ /* 0x040fe40003f46270 */
[----:B------:R-:W-:Y:S02]  /*8a10*/  ISETP.GE.AND P3, PT, R114, 0x9, PT ;  /* 0x000000097200780c */ /* 0x000fe40003f66270 */
[C---:B------:R-:W-:Y:S02]  /*8a20*/  ISETP.LT.OR P4, PT, R3.reuse, 0x1, !P2 ;  /* 0x000000010300780c */ /* 0x040fe40005781670 */
[C---:B------:R-:W-:Y:S02]  /*8a30*/  ISETP.LT.OR P5, PT, R3.reuse, 0x2, !P2 ;  /* 0x000000020300780c */ /* 0x040fe400057a1670 */
[C---:B------:R-:W-:Y:S02]  /*8a40*/  ISETP.LT.OR P0, PT, R3.reuse, 0x1, !P3 ;  /* 0x000000010300780c */ /* 0x040fe40005f01670 */
[----:B------:R-:W-:-:S07]  /*8a50*/  ISETP.LT.OR P1, PT, R3, 0x2, !P3 ;  /* 0x000000020300780c */ /* 0x000fce0005f21670 */
[-C--:B------:R-:W-:Y:S02]  /*8a60*/  @!P4 IMAD R13, R96, R105.reuse, RZ ;  /* 0x00000069600dc224 */ /* 0x080fe400078e02ff */
[-C--:B------:R-:W-:Y:S02]  /*8a70*/  @!P5 IMAD R97, R97, R105.reuse, RZ ;  /* 0x000000696161d224 */ /* 0x080fe400078e02ff */
[-C--:B------:R-:W-:Y:S01]  /*8a80*/  @!P0 IMAD R15, R98, R105.reuse, RZ ;  /* 0x00000069620f8224 */ /* 0x080fe200078e02ff */
[----:B------:R0:W-:Y:S01]  /*8a90*/  @!P4 STG.E.U8 desc[UR36][R4.64], R13 ;  /* 0x0000000d0400c986 */ /* 0x0001e2000c101124 */
[----:B------:R-:W-:Y:S01]  /*8aa0*/  ISETP.LT.OR P4, PT, R3, 0x9, !P2 ;  /* 0x000000090300780c */ /* 0x000fe20005781670 */
[----:B------:R-:W-:Y:S02]  /*8ab0*/  @!P1 IMAD R99, R99, R105, RZ ;  /* 0x0000006963639224 */ /* 0x000fe400078e02ff */
[----:B------:R-:W-:Y:S01]  /*8ac0*/  @!P5 STG.E.U8 desc[UR36][R4.64+0x1], R97 ;  /* 0x000001610400d986 */ /* 0x000fe2000c101124 */
[----:B------:R-:W-:-:S03]  /*8ad0*/  ISETP.LT.OR P5, PT, R3, 0xa, !P2 ;  /* 0x0000000a0300780c */ /* 0x000fc600057a1670 */
[----:B------:R1:W-:Y:S01]  /*8ae0*/  @!P0 STG.E.U8 desc[UR36][R6.64], R15 ;  /* 0x0000000f06008986 */ /* 0x0003e2000c101124 */
[----:B------:R-:W-:-:S03]  /*8af0*/  ISETP.LT.OR P0, PT, R3, 0x9, !P3 ;  /* 0x000000090300780c */ /* 0x000fc60005f01670 */
[----:B------:R-:W-:Y:S01]  /*8b00*/  @!P1 STG.E.U8 desc[UR36][R6.64+0x1], R99 ;  /* 0x0000016306009986 */ /* 0x000fe2000c101124 */
[----:B------:R-:W-:Y:S01]  /*8b10*/  ISETP.GE.AND P1, PT, R114, 0x81, PT ;  /* 0x000000817200780c */ /* 0x000fe20003f26270 */
[----:B------:R-:W-:-:S04]  /*8b20*/  @!P4 IMAD R21, R100, R105, RZ ;  /* 0x000000696415c224 */ /* 0x000fc800078e02ff */
[-C--:B------:R-:W-:Y:S01]  /*8b30*/  @!P5 IMAD R101, R101, R105.reuse, RZ ;  /* 0x000000696565d224 */ /* 0x080fe200078e02ff */
[----:B------:R3:W-:Y:S01]  /*8b40*/  @!P4 STG.E.U8 desc[UR36][R4.64+0x8], R21 ;  /* 0x000008150400c986 */ /* 0x0007e2000c101124 */
[C---:B------:R-:W-:Y:S02]  /*8b50*/  ISETP.LT.OR P4, PT, R3.reuse, 0xa, !P3 ;  /* 0x0000000a0300780c */ /* 0x040fe40005f81670 */
[----:B0-----:R-:W-:Y:S01]  /*8b60*/  @!P0 IMAD R13, R102, R105, RZ ;  /* 0x00000069660d8224 */ /* 0x001fe200078e02ff */
[----:B------:R-:W-:Y:S01]  /*8b70*/  @!P5 STG.E.U8 desc[UR36][R4.64+0x9], R101 ;  /* 0x000009650400d986 */ /* 0x000fe2000c101124 */
[----:B------:R-:W-:-:S03]  /*8b80*/  ISETP.LT.OR P5, PT, R3, 0x1, !P1 ;  /* 0x000000010300780c */ /* 0x000fc60004fa1670 */
[----:B------:R0:W-:Y:S01]  /*8b90*/  @!P0 STG.E.U8 desc[UR36][R6.64+0x8], R13 ;  /* 0x0000080d06008986 */ /* 0x0001e2000c101124 */
[----:B------:R-:W-:-:S05]  /*8ba0*/  ISETP.GE.AND P0, PT, R114, 0x89, PT ;  /* 0x000000897200780c */ /* 0x000fca0003f06270 */
[----:B------:R-:W-:-:S04]  /*8bb0*/  @!P4 IMAD R103, R103, R105, RZ ;  /* 0x000000696767c224 */ /* 0x000fc800078e02ff */
[----:B-1----:R-:W-:Y:S01]  /*8bc0*/  @!P5 IMAD R15, R88, R105, RZ ;  /* 0x00000069580fd224 */ /* 0x002fe200078e02ff */
[----:B------:R-:W-:Y:S01]  /*8bd0*/  @!P4 STG.E.U8 desc[UR36][R6.64+0x9], R103 ;  /* 0x000009670600c986 */ /* 0x000fe2000c101124 */
[----:B------:R-:W-:-:S03]  /*8be0*/  ISETP.LT.OR P4, PT, R3, 0x2, !P1 ;  /* 0x000000020300780c */ /* 0x000fc60004f81670 */
[----:B------:R1:W-:Y:S01]  /*8bf0*/  @!P5 STG.E.U8 desc[UR36][R10.64], R15 ;  /* 0x0000000f0a00d986 */ /* 0x0003e2000c101124 */
[----:B------:R-:W-:-:S09]  /*8c00*/  ISETP.LT.OR P5, PT, R3, 0x1, !P0 ;  /* 0x000000010300780c */ /* 0x000fd200047a1670 */
[----:B------:R-:W-:-:S04]  /*8c10*/  @!P4 IMAD R89, R89, R105, RZ ;  /* 0x000000695959c224 */ /* 0x000fc800078e02ff */
[----:B---3--:R-:W-:Y:S01]  /*8c20*/  @!P5 IMAD R21, R90, R105, RZ ;  /* 0x000000695a15d224 */ /* 0x008fe200078e02ff */
[----:B------:R-:W-:Y:S01]  /*8c30*/  @!P4 STG.E.U8 desc[UR36][R10.64+0x1], R89 ;  /* 0x000001590a00c986 */ /* 0x000fe2000c101124 */
[----:B------:R-:W-:-:S03]  /*8c40*/  ISETP.LT.OR P4, PT, R3, 0x2, !P0 ;  /* 0x000000020300780c */ /* 0x000fc60004781670 */
[----:B------:R3:W-:Y:S01]  /*8c50*/  @!P5 STG.E.U8 desc[UR36][R8.64], R21 ;  /* 0x000000150800d986 */ /* 0x0007e2000c101124 */
[----:B------:R-:W-:-:S09]  /*8c60*/  ISETP.LT.OR P5, PT, R3, 0x9, !P1 ;  /* 0x000000090300780c */ /* 0x000fd20004fa1670 */
[----:B------:R-:W-:-:S04]  /*8c70*/  @!P4 IMAD R91, R91, R105, RZ ;  /* 0x000000695b5bc224 */ /* 0x000fc800078e02ff */
[----:B0-----:R-:W-:Y:S01]  /*8c80*/  @!P5 IMAD R13, R92, R105, RZ ;  /* 0x000000695c0dd224 */ /* 0x001fe200078e02ff */
[----:B------:R-:W-:Y:S01]  /*8c90*/  @!P4 STG.E.U8 desc[UR36][R8.64+0x1], R91 ;  /* 0x0000015b0800c986 */ /* 0x000fe2000c101124 */
[----:B------:R-:W-:-:S03]  /*8ca0*/  ISETP.LT.OR P4, PT, R3, 0xa, !P1 ;  /* 0x0000000a0300780c */ /* 0x000fc60004f81670 */
[----:B------:R0:W-:Y:S01]  /*8cb0*/  @!P5 STG.E.U8 desc[UR36][R10.64+0x8], R13 ;  /* 0x0000080d0a00d986 */ /* 0x0001e2000c101124 */
[----:B------:R-:W-:-:S09]  /*8cc0*/  ISETP.LT.OR P5, PT, R3, 0x9, !P0 ;  /* 0x000000090300780c */ /* 0x000fd200047a1670 */
        /* <DEDUP_REMOVED lines=154> */
[----:B------:R-:W-:Y:S01]  /*9670*/  @!P5 STG.E.U8 desc[UR36][R4.64+0x40], R21 ;  /* 0x000040150400d986 */ /* 0x000fe2000c101124 */
[----:B------:R-:W-:-:S09]  /*9680*/  ISETP.LT.OR P5, PT, R3, 0x41, !P3 ;  /* 0x000000410300780c */ /* 0x000fd20005fa1670 */
[----:B------:R-:W-:-:S04]  /*9690*/  @!P4 IMAD R33, R33, R105, RZ ;  /* 0x000000692121c224 */ /* 0x000fc800078e02ff */
[----:B0-----:R-:W-:Y:S01]  /*96a0*/  @!P5 IMAD R13, R34, R105, RZ ;  /* 0x00000069220dd224 */ /* 0x001fe200078e02ff */
[----:B------:R-:W-:Y:S01]  /*96b0*/  @!P4 STG.E.U8 desc[UR36][R4.64+0x41], R33 ;  /* 0x000041210400c986 */ /* 0x000fe2000c101124 */
[----:B------:R-:W-:-:S03]  /*96c0*/  ISETP.LT.OR P4, PT, R3, 0x42, !P3 ;  /* 0x000000420300780c */ /* 0x000fc60005f81670 */
[----:B------:R0:W-:Y:S01]  /*96d0*/  @!P5 STG.E.U8 desc[UR36][R6.64+0x40], R13 ;  /* 0x0000400d0600d986 */ /* 0x0001e2000c101124 */
[C---:B------:R-:W-:Y:S02]  /*96e0*/  ISETP.LT.OR P5, PT, R3.reuse, 0x49, !P2 ;  /* 0x000000490300780c */ /* 0x040fe400057a1670 */
[----:B------:R-:W-:-:S07]  /*96f0*/  ISETP.LT.OR P2, PT, R3, 0x4a, !P2 ;  /* 0x0000004a0300780c */ /* 0x000fce0005741670 */
[----:B------:R-:W-:-:S04]  /*9700*/  @!P4 IMAD R35, R35, R105, RZ ;  /* 0x000000692323c224 */ /* 0x000fc800078e02ff */
[-C--:B-1----:R-:W-:Y:S01]  /*9710*/  @!P5 IMAD R15, R36, R105.reuse, RZ ;  /* 0x00000069240fd224 */ /* 0x082fe200078e02ff */
[----:B------:R-:W-:Y:S01]  /*9720*/  @!P4 STG.E.U8 desc[UR36][R6.64+0x41], R35 ;  /* 0x000041230600c986 */ /* 0x000fe2000c101124 */
[----:B------:R-:W-:Y:S01]  /*9730*/  @!P2 IMAD R37, R37, R105, RZ ;  /* 0x000000692525a224 */ /* 0x000fe200078e02ff */
[C---:B------:R-:W-:Y:S02]  /*9740*/  ISETP.LT.OR P4, PT, R3.reuse, 0x49, !P3 ;  /* 0x000000490300780c */ /* 0x040fe40005f81670 */
[C---:B------:R-:W-:Y:S01]  /*9750*/  ISETP.LT.OR P3, PT, R3.reuse, 0x4a, !P3 ;  /* 0x0000004a0300780c */ /* 0x040fe20005f61670 */
[----:B------:R-:W-:Y:S01]  /*9760*/  @!P5 STG.E.U8 desc[UR36][R4.64+0x48], R15 ;  /* 0x0000480f0400d986 */ /* 0x000fe2000c101124 */
[----:B------:R-:W-:-:S03]  /*9770*/  ISETP.LT.OR P5, PT, R3, 0x41, !P1 ;  /* 0x000000410300780c */ /* 0x000fc60004fa1670 */
[----:B------:R1:W-:Y:S01]  /*9780*/  @!P2 STG.E.U8 desc[UR36][R4.64+0x49], R37 ;  /* 0x000049250400a986 */ /* 0x0003e2000c101124 */
[----:B------:R-:W-:-:S05]  /*9790*/  ISETP.LT.OR P2, PT, R3, 0x42, !P1 ;  /* 0x000000420300780c */ /* 0x000fca0004f41670 */
[-C--:B0-----:R-:W-:Y:S02]  /*97a0*/  @!P4 IMAD R13, R38, R105.reuse, RZ ;  /* 0x00000069260dc224 */ /* 0x081fe400078e02ff */
[-C--:B------:R-:W-:Y:S02]  /*97b0*/  @!P3 IMAD R39, R39, R105.reuse, RZ ;  /* 0x000000692727b224 */ /* 0x080fe400078e02ff */
[-C--:B------:R-:W-:Y:S01]  /*97c0*/  @!P5 IMAD R21, R24, R105.reuse, RZ ;  /* 0x000000691815d224 */ /* 0x080fe200078e02ff */
[----:B------:R-:W-:Y:S01]  /*97d0*/  @!P4 STG.E.U8 desc[UR36][R6.64+0x48], R13 ;  /* 0x0000480d0600c986 */ /* 0x000fe2000c101124 */
[----:B------:R-:W-:Y:S02]  /*97e0*/  ISETP.LT.OR P4, PT, R3, 0x42, !P0 ;  /* 0x000000420300780c */ /* 0x000fe40004781670 */
[----:B------:R-:W-:Y:S01]  /*97f0*/  @!P2 IMAD R25, R25, R105, RZ ;  /* 0x000000691919a224 */ /* 0x000fe200078e02ff */
[----:B------:R0:W-:Y:S01]  /*9800*/  @!P3 STG.E.U8 desc[UR36][R6.64+0x49], R39 ;  /* 0x000049270600b986 */ /* 0x0001e2000c101124 */
[----:B------:R-:W-:-:S03]  /*9810*/  ISETP.LT.OR P3, PT, R3, 0x41, !P0 ;  /* 0x000000410300780c */ /* 0x000fc60004761670 */
[----:B------:R3:W-:Y:S01]  /*9820*/  @!P2 STG.E.U8 desc[UR36][R10.64+0x41], R25 ;  /* 0x000041190a00a986 */ /* 0x0007e2000c101124 */
[C---:B------:R-:W-:Y:S02]  /*9830*/  ISETP.LT.OR P2, PT, R3.reuse, 0x49, !P1 ;  /* 0x000000490300780c */ /* 0x040fe40004f41670 */
[C---:B------:R-:W-:Y:S01]  /*9840*/  ISETP.LT.OR P1, PT, R3.reuse, 0x4a, !P1 ;  /* 0x0000004a0300780c */ /* 0x040fe20004f21670 */
[----:B------:R3:W-:Y:S01]  /*9850*/  @!P5 STG.E.U8 desc[UR36][R10.64+0x40], R21 ;  /* 0x000040150a00d986 */ /* 0x0007e2000c101124 */
[----:B------:R-:W-:Y:S01]  /*9860*/  ISETP.LT.OR P5, PT, R3, 0x49, !P0 ;  /* 0x000000490300780c */ /* 0x000fe200047a1670 */
[----:B------:R-:W-:Y:S01]  /*9870*/  @!P4 IMAD R27, R27, R105, RZ ;  /* 0x000000691b1bc224 */ /* 0x000fe200078e02ff */
[----:B------:R-:W-:-:S03]  /*9880*/  ISETP.LT.OR P0, PT, R3, 0x4a, !P0 ;  /* 0x0000004a0300780c */ /* 0x000fc60004701670 */
[-C--:B------:R-:W-:Y:S01]  /*9890*/  @!P3 IMAD R3, R26, R105.reuse, RZ ;  /* 0x000000691a03b224 */ /* 0x080fe200078e02ff */
[----:B------:R3:W-:Y:S03]  /*98a0*/  @!P4 STG.E.U8 desc[UR36][R8.64+0x41], R27 ;  /* 0x0000411b0800c986 */ /* 0x0007e6000c101124 */
[-C--:B-1----:R-:W-:Y:S01]  /*98b0*/  @!P2 IMAD R5, R28, R105.reuse, RZ ;  /* 0x000000691c05a224 */ /* 0x082fe200078e02ff */
[----:B------:R3:W-:Y:S01]  /*98c0*/  @!P3 STG.E.U8 desc[UR36][R8.64+0x40], R3 ;  /* 0x000040030800b986 */ /* 0x0007e2000c101124 */
[-C--:B------:R-:W-:Y:S02]  /*98d0*/  @!P1 IMAD R29, R29, R105.reuse, RZ ;  /* 0x000000691d1d9224 */ /* 0x080fe400078e02ff */
[-C--:B0-----:R-:W-:Y:S01]  /*98e0*/  @!P5 IMAD R7, R30, R105.reuse, RZ ;  /* 0x000000691e07d224 */ /* 0x081fe200078e02ff */
[----:B------:R3:W-:Y:S01]  /*98f0*/  @!P2 STG.E.U8 desc[UR36][R10.64+0x48], R5 ;  /* 0x000048050a00a986 */ /* 0x0007e2000c101124 */
[----:B------:R-:W-:-:S03]  /*9900*/  @!P0 IMAD R31, R31, R105, RZ ;  /* 0x000000691f1f8224 */ /* 0x000fc600078e02ff */
[----:B------:R3:W-:Y:S04]  /*9910*/  @!P1 STG.E.U8 desc[UR36][R10.64+0x49], R29 ;  /* 0x0000491d0a009986 */ /* 0x0007e8000c101124 */
[----:B------:R3:W-:Y:S04]  /*9920*/  @!P5 STG.E.U8 desc[UR36][R8.64+0x48], R7 ;  /* 0x000048070800d986 */ /* 0x0007e8000c101124 */
[----:B------:R3:W-:Y:S02]  /*9930*/  @!P0 STG.E.U8 desc[UR36][R8.64+0x49], R31 ;  /* 0x0000491f08008986 */ /* 0x0007e4000c101124 */
.L_x_194:
[----:B------:R-:W-:Y:S05]  /*9940*/  BSYNC B0 ;  /* 0x0000000000007941 */ /* 0x000fea0003800000 */
.L_x_32:
[----:B------:R-:W-:Y:S01]  /*9950*/  ULDC UR4, c[0x0][0xc] ;  /* 0x0000030000047ab9 */ /* 0x000fe20000000800 */
[----:B------:R-:W-:Y:S01]  /*9960*/  ULDC UR5, c[0x0][0x10] ;  /* 0x0000040000057ab9 */ /* 0x000fe20000000800 */
[----:B---3--:R-:W3:Y:S01]  /*9970*/  LDC R3, c[0x0][0x14] ;  /* 0x00000500ff037b82 */ /* 0x008ee20000000800 */
[----:B------:R-:W-:Y:S01]  /*9980*/  UIMAD.WIDE.U32 UR4, UR4, UR5, URZ ;  /* 0x00000005040472a5 */ /* 0x000fe2000f8e003f */
[----:B------:R-:W-:Y:S02]  /*9990*/  IMAD.MOV.U32 R109, RZ, RZ, -0x1 ;  /* 0xffffffffff6d7424 */ /* 0x000fe400078e00ff */
[----:B------:R-:W-:-:S03]  /*99a0*/  IMAD.MOV.U32 R104, RZ, RZ, -0x1 ;  /* 0xffffffffff687424 */ /* 0x000fc600078e00ff */
[----:B---3--:R-:W-:-:S04]  /*99b0*/  IMAD.WIDE.U32 R16, R3, UR4, R16 ;  /* 0x0000000403107c25 */ /* 0x008fc8000f8e0010 */
[----:B------:R-:W-:Y:S01]  /*99c0*/  IMAD R3, R3, UR5, RZ ;  /* 0x0000000503037c24 */ /* 0x000fe2000f8e02ff */
[----:B------:R-:W-:Y:S02]  /*99d0*/  ULDC.64 UR4, c[0x0][0x650] ;  /* 0x0001940000047ab9 */ /* 0x000fe40000000a00 */
[----:B------:R-:W-:Y:S01]  /*99e0*/  ISETP.GE.U32.AND P0, PT, R16, UR4, PT ;  /* 0x0000000410007c0c */ /* 0x000fe2000bf06070 */
[--C-:B------:R-:W-:Y:S01]  /*99f0*/  IMAD.IADD R17, R17, 0x1, R3.reuse ;  /* 0x0000000111117824 */ /* 0x100fe200078e0203 */
[----:B------:R-:W-:-:S04]  /*9a00*/  PRMT R3, RZ, 0x7610, R3 ;  /* 0x00007610ff037816 */ /* 0x000fc80000000003 */
[----:B------:R-:W-:-:S13]  /*9a10*/  ISETP.GE.U32.AND.EX P0, PT, R17, UR5, PT, P0 ;  /* 0x0000000511007c0c */ /* 0x000fda000bf06100 */
[----:B------:R-:W-:Y:S05]  /*9a20*/  @P0 BRA `(.L_x_195) ;  /* 0x0000000400640947 */ /* 0x000fea0003800000 */
[----:B------:R-:W3:Y:S01]  /*9a30*/  S2R R12, SR_CTAID.X ;  /* 0x00000000000c7919 */ /* 0x000ee20000002500 */
[----:B------:R-:W1:Y:S01]  /*9a40*/  LDC.64 R10, c[0x0][0x628] ;  /* 0x00018a00ff0a7b82 */ /* 0x000e620000000a00 */
[----:B------:R-:W-:Y:S01]  /*9a50*/  ULDC UR4, c[0x0][0x150] ;  /* 0x0000540000047ab9 */ /* 0x000fe20000000800 */
[----:B0-----:R-:W-:Y:S01]  /*9a60*/  IMAD.MOV.U32 R8, RZ, RZ, R16 ;  /* 0x000000ffff087224 */ /* 0x001fe200078e0010 */
[----:B------:R-:W0:Y:S01]  /*9a70*/  S2R R24, SR_CTAID.Y ;  /* 0x0000000000187919 */ /* 0x000e220000002600 */
[----:B------:R-:W-:-:S04]  /*9a80*/  IMAD.MOV.U32 R9, RZ, RZ, R17 ;  /* 0x000000ffff097224 */ /* 0x000fc800078e0011 */
[----:B------:R-:W0:Y:S08]  /*9a90*/  LDC R21, c[0x0][0x144] ;  /* 0x00005100ff157b82 */ /* 0x000e300000000800 */
[----:B------:R-:W0:Y:S08]  /*9aa0*/  LDC R0, c[0x0][0x630] ;  /* 0x00018c00ff007b82 */ /* 0x000e300000000800 */
[----:B------:R-:W0:Y:S01]  /*9ab0*/  LDC.64 R14, c[0x0][0x620] ;  /* 0x00018800ff0e7b82 */ /* 0x000e220000000a00 */
[----:B-1----:R-:W-:-:S04]  /*9ac0*/  ISETP.NE.U32.AND P0, PT, R10, RZ, PT ;  /* 0x000000ff0a00720c */ /* 0x002fc80003f05070 */
[----:B------:R-:W-:Y:S02]  /*9ad0*/  ISETP.NE.AND.EX P0, PT, R11, RZ, PT, P0 ;  /* 0x000000ff0b00720c */ /* 0x000fe40003f05300 */
[----:B---3--:R-:W-:-:S05]  /*9ae0*/  I2FP.F32.U32 R3, R12 ;  /* 0x0000000c00037245 */ /* 0x008fca0000201000 */
[----:B------:R-:W-:-:S04]  /*9af0*/  FMUL R3, R3, UR4 ;  /* 0x0000000403037c20 */ /* 0x000fc80008400000 */
[----:B------:R1:W3:Y:S02]  /*9b00*/  F2I.U32.TRUNC.NTZ R20, R3 ;  /* 0x0000000300147305 */ /* 0x0002e4000020f000 */
[----:B------:R-:W-:Y:S05]  /*9b10*/  @!P0 BRA `(.L_x_196) ;  /* 0x0000000000288947 */ /* 0x000fea0003800000 */
[----:B-1----:R-:W1:Y:S02]  /*9b20*/  LDC R3, c[0x0][0x634] ;  /* 0x00018d00ff037b82 */ /* 0x002e640000000800 */
[----:B-1----:R-:W-:-:S05]  /*9b30*/  IADD3 R3, P0, R16, R3, RZ ;  /* 0x0000000310037210 */ /* 0x002fca0007f1e0ff */
[----:B------:R-:W-:-:S04]  /*9b40*/  IMAD.X R13, RZ, RZ, R17, P0 ;  /* 0x000000ffff0d7224 */ /* 0x000fc800000e0611 */
[----:B------:R-:W-:-:S04]  /*9b50*/  IMAD.WIDE.U32 R4, R13, R10, RZ ;  /* 0x0000000a0d047225 */ /* 0x000fc800078e00ff */
[----:B----4-:R-:W-:-:S04]  /*9b60*/  IMAD.WIDE.U32 R6, P0, R3, R11, R4 ;  /* 0x0000000b03067225 */ /* 0x010fc80007800004 */
[----:B------:R-:W-:-:S04]  /*9b70*/  IMAD.WIDE.U32 R4, R3, R10, RZ ;  /* 0x0000000a03047225 */ /* 0x000fc800078e00ff */
[----:B------:R-:W-:Y:S01]  /*9b80*/  IMAD.X R9, RZ, RZ, RZ, P0 ;  /* 0x000000ffff097224 */ /* 0x000fe200000e06ff */
[----:B------:R-:W-:Y:S01]  /*9b90*/  IADD3 RZ, P0, R5, R6, RZ ;  /* 0x0000000605ff7210 */ /* 0x000fe20007f1e0ff */
[----:B------:R-:W-:-:S04]  /*9ba0*/  IMAD.MOV.U32 R8, RZ, RZ, R7 ;  /* 0x000000ffff087224 */ /* 0x000fc800078e0007 */
[----:B------:R-:W-:-:S08]  /*9bb0*/  IMAD.WIDE.U32.X R8, R13, R11, R8, P0 ;  /* 0x0000000b0d087225 */ /* 0x000fd000000e0408 */
.L_x_196:
[----:B------:R-:W2:Y:S01]  /*9bc0*/  LDC.64 R28, c[0x0][0x640] ;  /* 0x00019000ff1c7b82 */ /* 0x000ea20000000a00 */
[-CC-:B0-----:R-:W-:Y:S01]  /*9bd0*/  SHF.R.U64 R104, R8, R0.reuse, R9.reuse ;  /* 0x0000000008687219 */ /* 0x181fe20000001209 */
[----:B---3--:R-:W-:Y:S01]  /*9be0*/  IMAD.MOV R20, RZ, RZ, -R20 ;  /* 0x000000ffff147224 */ /* 0x008fe200078e0a14 */
[----:B------:R-:W-:Y:S01]  /*9bf0*/  SHF.R.U32.HI R0, RZ, R0, R9 ;  /* 0x00000000ff007219 */ /* 0x000fe20000011609 */
[----:B------:R-:W-:Y:S01]  /*9c00*/  ULDC UR4, c[0x0][0x154] ;  /* 0x0000550000047ab9 */ /* 0x000fe20000000800 */
[----:B-1----:R-:W-:Y:S01]  /*9c10*/  IADD3 R3, P0, RZ, -R104, RZ ;  /* 0x80000068ff037210 */ /* 0x002fe20007f1e0ff */
[----:B------:R-:W-:Y:S02]  /*9c20*/  IMAD R21, R21, R20, R12 ;  /* 0x0000001415157224 */ /* 0x000fe400078e020c */
[----:B----4-:R-:W0:Y:S01]  /*9c30*/  LDC R6, c[0x0][0x618] ;  /* 0x00018600ff067b82 */ /* 0x010e220000000800 */
[----:B------:R-:W-:Y:S02]  /*9c40*/  IMAD.MOV.U32 R7, RZ, RZ, 0x1 ;  /* 0x00000001ff077424 */ /* 0x000fe400078e00ff */
[----:B------:R-:W-:-:S04]  /*9c50*/  IMAD.X R5, RZ, RZ, ~R0, P0 ;  /* 0x000000ffff057224 */ /* 0x000fc800000e0e00 */
[-C--:B------:R-:W-:Y:S01]  /*9c60*/  IMAD R0, R5, R14.reuse, RZ ;  /* 0x0000000e05007224 */ /* 0x080fe200078e02ff */
[----:B------:R-:W1:Y:S01]  /*9c70*/  LDC R8, c[0x0][0x608] ;  /* 0x00018200ff087b82 */ /* 0x000e620000000800 */
[----:B------:R-:W-:-:S04]  /*9c80*/  IMAD.WIDE.U32 R4, R3, R14, R16 ;  /* 0x0000000e03047225 */ /* 0x000fc800078e0010 */
[----:B------:R-:W-:Y:S01]  /*9c90*/  IMAD R3, R3, R15, R0 ;  /* 0x0000000f03037224 */ /* 0x000fe200078e0200 */
[----:B------:R-:W-:Y:S02]  /*9ca0*/  I2FP.F32.U32 R0, R24 ;  /* 0x0000001800007245 */ /* 0x000fe40000201000 */
[----:B------:R-:W3:Y:S01]  /*9cb0*/  LDC R26, c[0x0][0x658] ;  /* 0x00019600ff1a7b82 */ /* 0x000ee20000000800 */
[----:B------:R-:W-:Y:S01]  /*9cc0*/  IMAD.IADD R3, R5, 0x1, R3 ;  /* 0x0000000105037824 */ /* 0x000fe200078e0203 */
[----:B--2---:R-:W-:Y:S01]  /*9cd0*/  ISETP.NE.U32.AND P0, PT, R28, RZ, PT ;  /* 0x000000ff1c00720c */ /* 0x004fe20003f05070 */
[----:B------:R-:W-:Y:S01]  /*9ce0*/  FMUL R0, R0, UR4 ;  /* 0x0000000400007c20 */ /* 0x000fe20008400000 */
[----:B------:R-:W-:Y:S02]  /*9cf0*/  IMAD.MOV.U32 R5, RZ, RZ, -0x1 ;  /* 0xffffffffff057424 */ /* 0x000fe400078e00ff */
[----:B------:R-:W-:Y:S01]  /*9d00*/  ISETP.NE.AND.EX P0, PT, R29, RZ, PT, P0 ;  /* 0x000000ff1d00720c */ /* 0x000fe20003f05300 */
[----:B------:R2:W4:Y:S01]  /*9d10*/  F2I.U32.TRUNC.NTZ R13, R0 ;  /* 0x00000000000d7305 */ /* 0x000522000020f000 */
[----:B------:R-:W2:Y:S01]  /*9d20*/  LDC R15, c[0x0][0x148] ;  /* 0x00005200ff0f7b82 */ /* 0x000ea20000000800 */
[----:B0-----:R-:W-:-:S02]  /*9d30*/  SHF.R.U64 R12, R4, R6, R3 ;  /* 0x00000006040c7219 */ /* 0x001fc40000001203 */
[----:B------:R-:W-:-:S05]  /*9d40*/  SHF.R.U32.HI R3, RZ, R6, R3 ;  /* 0x00000006ff037219 */ /* 0x000fca0000011603 */
[----:B------:R-:W0:Y:S01]  /*9d50*/  LDC R20, c[0x0][0x600] ;  /* 0x00018000ff147b82 */ /* 0x000e220000000800 */
[-CC-:B-1----:R-:W-:Y:S02]  /*9d60*/  SHF.R.U64 R10, R12, R8.reuse, R3.reuse ;  /* 0x000000080c0a7219 */ /* 0x182fe40000001203 */
[----:B------:R-:W-:-:S05]  /*9d70*/  SHF.R.U32.HI R3, RZ, R8, R3 ;  /* 0x00000008ff037219 */ /* 0x000fca0000011603 */
[----:B------:R-:W1:Y:S01]  /*9d80*/  LDC R27, c[0x0][0x648] ;  /* 0x00019200ff1b7b82 */ /* 0x000e620000000800 */
[-C--:B---3--:R-:W-:Y:S02]  /*9d90*/  SHF.L.U32 R4, R5, R26.reuse, RZ ;  /* 0x0000001a05047219 */ /* 0x088fe400000006ff */
[-CC-:B------:R-:W-:Y:S02]  /*9da0*/  SHF.R.U64 R14, R10, R26.reuse, R3.reuse ;  /* 0x0000001a0a0e7219 */ /* 0x180fe40000001203 */
[----:B------:R-:W-:Y:S02]  /*9db0*/  SHF.R.U32.HI R5, RZ, R26, R3 ;  /* 0x0000001aff057219 */ /* 0x000fe40000011603 */
[----:B------:R-:W-:Y:S01]  /*9dc0*/  LOP3.LUT R25, RZ, R4, RZ, 0x33, !PT ;  /* 0x00000004ff197212 */ /* 0x000fe200078e33ff */
[----:B------:R-:W3:Y:S01]  /*9dd0*/  LDC R30, c[0x0][0x638] ;  /* 0x00018e00ff1e7b82 */ /* 0x000ee20000000800 */
[----:B------:R-:W-:Y:S01]  /*9de0*/  SHF.L.U32 R26, R7, R26, RZ ;  /* 0x0000001a071a7219 */ /* 0x000fe200000006ff */
[----:B------:R-:W-:-:S06]  /*9df0*/  IMAD.MOV.U32 R4, RZ, RZ, R14 ;  /* 0x000000ffff047224 */ /* 0x000fcc00078e000e */
[----:B------:R-:W0:Y:S01]  /*9e00*/  LDC R31, c[0x0][0x610] ;  /* 0x00018400ff1f7b82 */ /* 0x000e220000000800 */
[----:B----4-:R-:W-:Y:S05]  /*9e10*/  @!P0 BRA `(.L_x_197) ;  /* 0x0000000000288947 */ /* 0x010fea0003800000 */
        /* <DEDUP_REMOVED lines=10> */
.L_x_197:
[----:B------:R-:W-:Y:S01]  /*9ec0*/  ISETP.NE.AND P0, PT, R2, 0x1, PT ;  /* 0x000000010200780c */ /* 0x000fe20003f05270 */
[----:B0-----:R-:W-:Y:S01]  /*9ed0*/  VIADD R7, R20, 0xffffffff ;  /* 0xffffffff14077836 */ /* 0x001fe20000000000 */
[----:B-12---:R-:W-:Y:S01]  /*9ee0*/  SHF.R.U64 R0, R4, R27, R5 ;  /* 0x0000001b04007219 */ /* 0x006fe20000001205 */
[----:B------:R-:W-:Y:S01]  /*9ef0*/  IMAD.MOV R13, RZ, RZ, -R13 ;  /* 0x000000ffff0d7224 */ /* 0x000fe200078e0a0d */
[----:B------:R-:W-:Y:S01]  /*9f00*/  LOP3.LUT R5, R10, R25, RZ, 0xc0, !PT ;  /* 0x000000190a057212 */ /* 0x000fe200078ec0ff */
[----:B------:R-:W-:Y:S01]  /*9f10*/  IMAD.MOV.U32 R4, RZ, RZ, 0x1 ;  /* 0x00000001ff047424 */ /* 0x000fe200078e00ff */
[----:B------:R-:W-:Y:S01]  /*9f20*/  LOP3.LUT R12, R12, R7, RZ, 0xc0, !PT ;  /* 0x000000070c0c7212 */ /* 0x000fe200078ec0ff */
[----:B------:R-:W-:Y:S02]  /*9f30*/  IMAD.MOV R3, RZ, RZ, -R0 ;  /* 0x000000ffff037224 */ /* 0x000fe400078e0a00 */
[----:B------:R-:W-:Y:S02]  /*9f40*/  IMAD R0, R26, R0, R5 ;  /* 0x000000001a007224 */ /* 0x000fe400078e0205 */
[----:B---3--:R-:W-:-:S02]  /*9f50*/  IMAD R3, R3, R30, R14 ;  /* 0x0000001e03037224 */ /* 0x008fc400078e020e */
[----:B------:R-:W-:Y:S02]  /*9f60*/  @P0 IMAD R21, R15, R13, R24 ;  /* 0x0000000d0f150224 */ /* 0x000fe400078e0218 */
[----:B------:R-:W-:Y:S01]  /*9f70*/  IMAD R5, R3, R20, R12 ;  /* 0x0000001403057224 */ /* 0x000fe200078e020c */
[----:B------:R-:W-:Y:S01]  /*9f80*/  PRMT R3, R4, 0x7610, R3 ;  /* 0x0000761004037816 */ /* 0x000fe20000000003 */
[----:B------:R-:W-:-:S05]  /*9f90*/  IMAD R0, R0, R31, R21 ;  /* 0x0000001f00007224 */ /* 0x000fca00078e0215 */
[----:B------:R-:W-:Y:S02]  /*9fa0*/  SEL R109, R5, R0, !P0 ;  /* 0x00000000056d7207 */ /* 0x000fe40004000000 */
[----:B------:R-:W-:-:S07]  /*9fb0*/  SEL R0, R0, R5, !P0 ;  /* 0x0000000500007207 */ /* 0x000fce0004000000 */
.L_x_195:
[----:B------:R-:W-:Y:S01]  /*9fc0*/  LOP3.LUT P0, RZ, R3, 0xff, RZ, 0xc0, !PT ;  /* 0x000000ff03ff7812 */ /* 0x000fe2000780c0ff */
[----:B------:R-:W-:-:S12]  /*9fd0*/  IMAD.MOV.U32 R108, RZ, RZ, R0 ;  /* 0x000000ffff6c7224 */ /* 0x000fd800078e0000 */
[----:B------:R-:W-:Y:S05]  /*9fe0*/  @P0 BRA `(.L_x_198) ;  /* 0xffffff70006c0947 */ /* 0x000fea000383ffff */
[----:B------:R-:W-:Y:S05]  /*9ff0*/  EXIT ;  /* 0x000000000000794d */ /* 0x000fea0003800000 */
.L_x_7:
[----:B0-----:R-:W-:Y:S01]  /*a000*/  ULDC.64 UR4, c[0x0][0x650] ;  /* 0x0001940000047ab9 */ /* 0x001fe20000000a00 */
        /* <DEDUP_REMOVED lines=25> */
.L_x_200:
[----:B------:R-:W0:Y:S01]  /*a1a0*/  LDC.64 R28, c[0x0][0x640] ;  /* 0x00019000ff1c7b82 */ /* 0x000e220000000a00 */
[-CC-:B------:R-:W-:Y:S01]  /*a1b0*/  SHF.R.U64 R22, R12, R6.reuse, R13.reuse ;  /* 0x000000060c167219 */ /* 0x180fe2000000120d */
[----:B------:R-:W-:Y:S01]  /*a1c0*/  IMAD.MOV.U32 R30, RZ, RZ, 0x1 ;  /* 0x00000001ff1e7424 */ /* 0x000fe200078e00ff */
[----:B------:R-:W-:Y:S02]  /*a1d0*/  SHF.R.U32.HI R6, RZ, R6, R13 ;  /* 0x00000006ff067219 */ /* 0x000fe4000001160d */
        /* <DEDUP_REMOVED lines=8> */
[----:B------:R-:W-:Y:S01]  /*a260*/  IMAD.IADD R9, R9, 0x1, R11 ;  /* 0x0000000109097824 */ /* 0x000fe200078e020b */
[----:B0-----:R-:W-:-:S04]  /*a270*/  ISETP.NE.U32.AND P0, PT, R28, RZ, PT ;  /* 0x000000ff1c00720c */ /* 0x001fc80003f05070 */
[----:B------:R-:W-:Y:S02]  /*a280*/  ISETP.NE.AND.EX P0, PT, R29, RZ, PT, P0 ;  /* 0x000000ff1d00720c */ /* 0x000fe40003f05300 */
[----:B------:R-:W0:Y:S01]  /*a290*/  LDC R20, c[0x0][0x600] ;  /* 0x00018000ff147b82 */ /* 0x000e220000000800 */
[-CC-:B-1----:R-:W-:Y:S01]  /*a2a0*/  SHF.R.U64 R14, R8, R10.reuse, R9.reuse ;  /* 0x0000000a080e7219 */ /* 0x182fe20000001209 */
[----:B------:R-:W-:Y:S01]  /*a2b0*/  IMAD.MOV.U32 R8, RZ, RZ, -0x1 ;  /* 0xffffffffff087424 */ /* 0x000fe200078e00ff */
[----:B------:R-:W-:-:S05]  /*a2c0*/  SHF.R.U32.HI R9, RZ, R10, R9 ;  /* 0x0000000aff097219 */ /* 0x000fca0000011609 */
[----:B------:R-:W1:Y:S01]  /*a2d0*/  LDC R26, c[0x0][0x648] ;  /* 0x00019200ff1a7b82 */ /* 0x000e620000000800 */
[-CC-:B--2---:R-:W-:Y:S02]  /*a2e0*/  SHF.R.U64 R21, R14, R12.reuse, R9.reuse ;  /* 0x0000000c0e157219 */ /* 0x184fe40000001209 */
[----:B------:R-:W-:-:S05]  /*a2f0*/  SHF.R.U32.HI R6, RZ, R12, R9 ;  /* 0x0000000cff067219 */ /* 0x000fca0000011609 */
[----:B------:R-:W2:Y:S01]  /*a300*/  LDC R27, c[0x0][0x638] ;  /* 0x00018e00ff1b7b82 */ /* 0x000ea20000000800 */
[-C--:B---3--:R-:W-:Y:S02]  /*a310*/  SHF.L.U32 R8, R8, R25.reuse, RZ ;  /* 0x0000001908087219 */ /* 0x088fe400000006ff */
[-CC-:B------:R-:W-:Y:S02]  /*a320*/  SHF.R.U64 R23, R21, R25.reuse, R6.reuse ;  /* 0x0000001915177219 */ /* 0x180fe40000001206 */
[----:B------:R-:W-:Y:S02]  /*a330*/  LOP3.LUT R32, RZ, R8, RZ, 0x33, !PT ;  /* 0x00000008ff207212 */ /* 0x000fe400078e33ff */
[----:B------:R-:W-:Y:S01]  /*a340*/  SHF.R.U32.HI R9, RZ, R25, R6 ;  /* 0x00000019ff097219 */ /* 0x000fe20000011606 */
[----:B------:R-:W3:Y:S01]  /*a350*/  LDC R31, c[0x0][0x610] ;  /* 0x00018400ff1f7b82 */ /* 0x000ee20000000800 */
[----:B------:R-:W-:Y:S01]  /*a360*/  IMAD.MOV.U32 R8, RZ, RZ, R23 ;  /* 0x000000ffff087224 */ /* 0x000fe200078e0017 */
[----:B------:R-:W-:Y:S06]  /*a370*/  @!P0 BRA `(.L_x_201) ;  /* 0x0000000000288947 */ /* 0x000fec0003800000 */
        /* <DEDUP_REMOVED lines=10> */
.L_x_201:
[----:B------:R-:W-:Y:S02]  /*a420*/  ISETP.NE.AND P0, PT, R2, 0x1, PT ;  /* 0x000000010200780c */ /* 0x000fe40003f05270 */
[----:B-1----:R-:W-:Y:S01]  /*a430*/  SHF.R.U64 R6, R8, R26, R9 ;  /* 0x0000001a08067219 */ /* 0x002fe20000001209 */
[----:B0-----:R-:W-:Y:S01]  /*a440*/  VIADD R9, R20, 0xffffffff ;  /* 0xffffffff14097836 */ /* 0x001fe20000000000 */
[----:B------:R-:W-:Y:S02]  /*a450*/  SHF.L.U32 R30, R30, R25, RZ ;  /* 0x000000191e1e7219 */ /* 0x000fe400000006ff */
[----:B------:R-:W-:Y:S01]  /*a460*/  LOP3.LUT R5, R21, R32, RZ, 0xc0, !PT ;  /* 0x0000002015057212 */ /* 0x000fe200078ec0ff */
[----:B------:R-:W-:-:S04]  /*a470*/  IMAD.MOV R8, RZ, RZ, -R6 ;  /* 0x000000ffff087224 */ /* 0x000fc800078e0a06 */
[----:B------:R-:W-:Y:S01]  /*a480*/  IMAD R6, R30, R6, R5 ;  /* 0x000000061e067224 */ /* 0x000fe200078e0205 */
[----:B------:R-:W-:Y:S01]  /*a490*/  LOP3.LUT R5, R14, R9, RZ, 0xc0, !PT ;  /* 0x000000090e057212 */ /* 0x000fe200078ec0ff */
[----:B------:R-:W-:Y:S02]  /*a4a0*/  @P0 IMAD R3, R7, R24, R4 ;  /* 0x0000001807030224 */ /* 0x000fe400078e0204 */
[----:B--2---:R-:W-:Y:S02]  /*a4b0*/  IMAD R4, R8, R27, R23 ;  /* 0x0000001b08047224 */ /* 0x004fe400078e0217 */
[----:B---3--:R-:W-:Y:S02]  /*a4c0*/  IMAD R3, R6, R31, R3 ;  /* 0x0000001f06037224 */ /* 0x008fe400078e0203 */
[----:B------:R-:W-:Y:S02]  /*a4d0*/  IMAD R4, R4, R20, R5 ;  /* 0x0000001404047224 */ /* 0x000fe400078e0205 */
[----:B------:R-:W-:-:S02]  /*a4e0*/  IMAD.MOV.U32 R8, RZ, RZ, 0x1 ;  /* 0x00000001ff087424 */ /* 0x000fc400078e00ff */
[----:B------:R-:W-:Y:S01]  /*a4f0*/  IMAD.MOV.U32 R6, RZ, RZ, R22 ;  /* 0x000000ffff067224 */ /* 0x000fe200078e0016 */
[----:B------:R-:W-:Y:S02]  /*a500*/  SEL R21, R4, R3, !P0 ;  /* 0x0000000304157207 */ /* 0x000fe40004000000 */
[----:B------:R-:W-:-:S07]  /*a510*/  SEL R20, R3, R4, !P0 ;  /* 0x0000000403147207 */ /* 0x000fce0004000000 */
.L_x_199:
[----:B------:R-:W-:-:S08]  /*a520*/  NOP ;  /* 0x0000000000007918 */ /* 0x000fd00000000000 */
[----:B------:R-:W0:-:S00]  /*a530*/  USETMAXREG.DEALLOC.CTAPOOL 0x28 ;  /* 0x00000028000079c8 */ /* 0x000e0000080e0500 */
[----:B0-----:R-:W-:-:S13]  /*a540*/  ISETP.NE.AND P0, PT, R0, RZ, PT ;  /* 0x000000ff0000720c */ /* 0x001fda0003f05270 */
[----:B------:R-:W-:Y:S05]  /*a550*/  @P0 EXIT ;  /* 0x000000000000094d */ /* 0x000fea0003800000 */
[----:B------:R-:W-:Y:S01]  /*a560*/  LOP3.LUT P0, RZ, R8, 0xff, RZ, 0xc0, !PT ;  /* 0x000000ff08ff7812 */ /* 0x000fe2000780c0ff */
[----:B------:R-:W-:Y:S02]  /*a570*/  IMAD.MOV.U32 R0, RZ, RZ, 0x1 ;  /* 0x00000001ff007424 */ /* 0x000fe400078e00ff */
[----:B------:R-:W-:-:S10]  /*a580*/  IMAD.MOV.U32 R3, RZ, RZ, RZ ;  /* 0x000000ffff037224 */ /* 0x000fd400078e00ff */
[----:B------:R-:W-:Y:S05]  /*a590*/  @!P0 BRA `(.L_x_202) ;  /* 0x0000000c00788947 */ /* 0x000fea0003800000 */
[----:B------:R-:W0:Y:S01]  /*a5a0*/  LDC R0, c[0x0][0x28c] ;  /* 0x0000a300ff007b82 */ /* 0x000e220000000800 */
[----:B------:R-:W1:Y:S01]  /*a5b0*/  S2R R8, SR_CgaCtaId ;  /* 0x0000000000087919 */ /* 0x000e620000008800 */
[----:B------:R-:W-:Y:S01]  /*a5c0*/  ULDC UR5, c[0x0][0x658] ;  /* 0x0001960000057ab9 */ /* 0x000fe20000000800 */
[----:B------:R-:W-:Y:S01]  /*a5d0*/  UMOV UR7, 0xffffffff ;  /* 0xffffffff00077882 */ /* 0x000fe20000000000 */
[----:B------:R-:W-:Y:S01]  /*a5e0*/  ULDC UR6, c[0x0][0xc] ;  /* 0x0000030000067ab9 */ /* 0x000fe20000000800 */
[----:B------:R-:W-:Y:S01]  /*a5f0*/  USHF.L.U32 UR9, UR7, UR5, URZ ;  /* 0x0000000507097299 */ /* 0x000fe2000800063f */
[----:B------:R-:W-:Y:S01]  /*a600*/  IMAD.MOV.U32 R11, RZ, RZ, 0x1400 ;  /* 0x00001400ff0b7424 */ /* 0x000fe200078e00ff */
[----:B------:R-:W-:Y:S01]  /*a610*/  UMOV UR8, 0x1 ;  /* 0x0000000100087882 */ /* 0x000fe20000000000 */
[----:B------:R-:W-:Y:S01]  /*a620*/  ULDC UR7, c[0x0][0x10] ;  /* 0x0000040000077ab9 */ /* 0x000fe20000000800 */
[----:B------:R-:W-:Y:S01]  /*a630*/  USHF.L.U32 UR5, UR8, UR5, URZ ;  /* 0x0000000508057299 */ /* 0x000fe2000800063f */
[----:B------:R-:W-:Y:S01]  /*a640*/  BSSY B0, `(.L_x_202) ;  /* 0x00000d3000007945 */ /* 0x000fe20003800000 */
[----:B------:R-:W-:Y:S01]  /*a650*/  UIMAD.WIDE.U32 UR6, UR6, UR7, URZ ;  /* 0x00000007060672a5 */ /* 0x000fe2000f8e003f */
[----:B------:R-:W-:Y:S01]  /*a660*/  IMAD.MOV.U32 R9, RZ, RZ, 0x1 ;  /* 0x00000001ff097424 */ /* 0x000fe200078e00ff */
[----:B------:R-:W-:Y:S01]  /*a670*/  ULDC UR8, c[0x0][0x14] ;  /* 0x0000050000087ab9 */ /* 0x000fe20000000800 */
[----:B------:R-:W-:Y:S01]  /*a680*/  LOP3.LUT R13, R19, 0x2, RZ, 0xfc, !PT ;  /* 0x00000002130d7812 */ /* 0x000fe200078efcff */
[----:B------:R-:W-:-:S02]  /*a690*/  UIMAD.WIDE.U32 UR30, UR6, UR8, URZ ;  /* 0x00000008061e72a5 */ /* 0x000fc4000f8e003f */
[----:B------:R-:W-:Y:S01]  /*a6a0*/  UIMAD UR7, UR7, UR8, URZ ;  /* 0x00000008070772a4 */ /* 0x000fe2000f8e023f */
[----:B------:R-:W-:Y:S01]  /*a6b0*/  ULDC UR4, c[0x0][0x600] ;  /* 0x0001800000047ab9 */ /* 0x000fe20000000800 */
[----:B------:R-:W-:Y:S02]  /*a6c0*/  ULOP3.LUT UR6, URZ, UR9, URZ, 0x33, !UPT ;  /* 0x000000093f067292 */ /* 0x000fe4000f8e333f */
[----:B------:R-:W-:Y:S01]  /*a6d0*/  UIADD3 UR4, UR4, -0x1, URZ ;  /* 0xffffffff04047890 */ /* 0x000fe2000fffe03f */
[----:B0-----:R-:W-:Y:S01]  /*a6e0*/  VIADD R0, R0, 0xff ;  /* 0x000000ff00007836 */ /* 0x001fe20000000000 */
[----:B------:R-:W-:Y:S01]  /*a6f0*/  UIADD3 UR7, UR31, UR7, URZ ;  /* 0x000000071f077290 */ /* 0x000fe2000fffe03f */
[----:B------:R-:W-:-:S03]  /*a700*/  ULDC.64 UR38, c[0x0][0x198] ;  /* 0x0000660000267ab9 */ /* 0x000fc60000000a00 */
[----:B------:R-:W-:-:S04]  /*a710*/  SHF.R.S32.HI R3, RZ, 0x1f, R0 ;  /* 0x0000001fff037819 */ /* 0x000fc80000011400 */
[----:B------:R-:W-:Y:S01]  /*a720*/  LEA.HI R3, R3, R0, RZ, 0x8 ;  /* 0x0000000003037211 */ /* 0x000fe200078f40ff */
[----:B------:R-:W-:Y:S01]  /*a730*/  IMAD.MOV.U32 R0, RZ, RZ, 0x1 ;  /* 0x00000001ff007424 */ /* 0x000fe200078e00ff */
[----:B-1----:R-:W-:Y:S02]  /*a740*/  LOP3.LUT R8, R8, 0x1, RZ, 0xc0, !PT ;  /* 0x0000000108087812 */ /* 0x002fe400078ec0ff */
[----:B------:R-:W-:Y:S01]  /*a750*/  SHF.R.S32.HI R10, RZ, 0x8, R3 ;  /* 0x00000008ff0a7819 */ /* 0x000fe20000011403 */
[----:B------:R-:W-:Y:S02]  /*a760*/  IMAD.MOV.U32 R3, RZ, RZ, RZ ;  /* 0x000000ffff037224 */ /* 0x000fe400078e00ff */
[----:B------:R-:W-:Y:S02]  /*a770*/  IMAD R11, R8, R11, 0x20100 ;  /* 0x00020100080b7424 */ /* 0x000fe400078e020b */
[----:B------:R-:W-:-:S07]  /*a780*/  VIADD R12, R10, 0x1 ;  /* 0x000000010a0c7836 */ /* 0x000fce0000000000 */
.L_x_213:
[----:B------:R-:W-:-:S03]  /*a790*/  UMOV UR8, 0xffffffff ;  /* 0xffffffff00087882 */ /* 0x000fc60000000000 */
[----:B------:R-:W-:Y:S05]  /*a7a0*/  BRA.DIV UR8, `(.L_x_203) ;  /* 0x0000000e08947947 */ /* 0x000fea000b800000 */
[----:B------:R-:W-:-:S13]  /*a7b0*/  ELECT P6, URZ, PT ;  /* 0x00000000003f782f */ /* 0x000fda00038c0000 */
.L_x_222:
[----:B------:R-:W0:Y:S01]  /*a7c0*/  LDC R4, c[0x0][0x28c] ;  /* 0x0000a300ff047b82 */ /* 0x000e220000000800 */
[----:B------:R-:W-:Y:S01]  /*a7d0*/  BSSY B1, `(.L_x_204) ;  /* 0x0000045000017945 */ /* 0x000fe20003800000 */
[----:B0-----:R-:W-:-:S13]  /*a7e0*/  ISETP.LT.OR P6, PT, R4, 0x1, !P6 ;  /* 0x000000010400780c */ /* 0x001fda00077c1670 */
[----:B------:R-:W-:Y:S05]  /*a7f0*/  @P6 BRA `(.L_x_205) ;  /* 0x0000000400086947 */ /* 0x000fea0003800000 */
[----:B------:R-:W-:Y:S02]  /*a800*/  IMAD R21, R21, 0x2, R8 ;  /* 0x0000000215157824 */ /* 0x000fe400078e0208 */
[----:B------:R-:W-:Y:S02]  /*a810*/  IMAD.SHL.U32 R22, R20, 0x100, RZ ;  /* 0x0000010014167824 */ /* 0x000fe400078e00ff */
[----:B------:R-:W-:Y:S02]  /*a820*/  IMAD.MOV.U32 R24, RZ, RZ, RZ ;  /* 0x000000ffff187224 */ /* 0x000fe400078e00ff */
[----:B------:R-:W-:Y:S02]  /*a830*/  IMAD.MOV.U32 R4, RZ, RZ, R12 ;  /* 0x000000ffff047224 */ /* 0x000fe400078e000c */
[----:B------:R-:W-:Y:S02]  /*a840*/  IMAD.MOV.U32 R5, RZ, RZ, R0 ;  /* 0x000000ffff057224 */ /* 0x000fe400078e0000 */
[----:B------:R-:W-:-:S02]  /*a850*/  IMAD.MOV.U32 R14, RZ, RZ, R3 ;  /* 0x000000ffff0e7224 */ /* 0x000fc400078e0003 */
[----:B------:R-:W-:-:S07]  /*a860*/  IMAD R21, R21, 0x28, RZ ;  /* 0x0000002815157824 */ /* 0x000fce00078e02ff */
.L_x_208:
[----:B------:R-:W0:Y:S01]  /*a870*/  S2R R20, SR_CgaCtaId ;  /* 0x0000000000147919 */ /* 0x000e220000008800 */
[----:B------:R-:W-:Y:S02]  /*a880*/  MOV R7, 0x400 ;  /* 0x0000040000077802 */ /* 0x000fe40000000f00 */
[----:B------:R-:W-:-:S13]  /*a890*/  LOP3.LUT P1, RZ, R18, 0x7f, RZ, 0xc0, !PT ;  /* 0x0000007f12ff7812 */ /* 0x000fda000782c0ff */
[----:B------:R-:W1:Y:S01]  /*a8a0*/  @!P1 LDC R15, c[0x0][0x500] ;  /* 0x00014000ff0f9b82 */ /* 0x000e620000000800 */
[----:B0-----:R-:W-:Y:S02]  /*a8b0*/  LEA R23, R20, R7, 0x18 ;  /* 0x0000000714177211 */ /* 0x001fe400078ec0ff */
[----:B------:R-:W-:-:S03]  /*a8c0*/  SHF.L.U32 R7, R5, 0x1f, RZ ;  /* 0x0000001f05077819 */ /* 0x000fc600000006ff */
[----:B------:R-:W-:-:S04]  /*a8d0*/  IMAD R20, R14, 0x8, R23 ;  /* 0x000000080e147824 */ /* 0x000fc800078e0217 */
[----:B------:R-:W0:Y:S02]  /*a8e0*/  SYNCS.PHASECHK.TRANS64.TRYWAIT P0, [R20+URZ+0x10], R7 ;  /* 0x00001007140075a7 */ /* 0x000e24000800017f */
[----:B01----:R-:W-:Y:S05]  /*a8f0*/  @!P0 BRA `(.L_x_206) ;  /* 0x0000000c00608947 */ /* 0x003fea0003800000 */
.L_x_223:
[----:B0-----:R-:W-:Y:S01]  /*a900*/  PRMT R7, R13, 0x9910, RZ ;  /* 0x000099100d077816 */ /* 0x001fe200000000ff */
[----:B------:R0:W-:Y:S03]  /*a910*/  @!P1 SYNCS.ARRIVE.TRANS64 RZ, [R20+URZ], R15 ;  /* 0x0000000f14ff99a7 */ /* 0x0001e6000800003f */
[----:B------:R-:W-:-:S13]  /*a920*/  ISETP.NE.AND P0, PT, R7, 0x2, PT ;  /* 0x000000020700780c */ /* 0x000fda0003f05270 */
[----:B0-----:R-:W-:Y:S05]  /*a930*/  @P0 BRA `(.L_x_207) ;  /* 0x0000000000040947 */ /* 0x001fea0003800000 */
[----:B------:R-:W-:Y:S01]  /*a940*/  BPT.TRAP 0x1 ;  /* 0x000000040000795c */ /* 0x000fe20000300000 */
.L_x_207:
[----:B------:R-:W-:Y:S01]  /*a950*/  R2UR UR8, R23 ;  /* 0x00000000170872ca */ /* 0x000fe200000e0000 */
[----:B------:R-:W-:Y:S01]  /*a960*/  IMAD R7, R14, 0x5000, R11 ;  /* 0x000050000e077824 */ /* 0x000fe200078e020b */
[----:B------:R-:W-:Y:S01]  /*a970*/  R2UR UR26, R24 ;  /* 0x00000000181a72ca */ /* 0x000fe200000e0000 */
[----:B------:R-:W-:Y:S01]  /*a980*/  IMAD R23, R14, 0x10000, R23 ;  /* 0x000100000e177824 */ /* 0x000fe200078e0217 */
[----:B------:R-:W-:Y:S01]  /*a990*/  R2UR UR25, R20 ;  /* 0x00000000141972ca */ /* 0x000fe200000e0000 */
[----:B------:R-:W-:Y:S01]  /*a9a0*/  VIADD R4, R4, 0xffffffff ;  /* 0xffffffff04047836 */ /* 0x000fe20000000000 */
[----:B------:R-:W-:Y:S01]  /*a9b0*/  R2UR UR32, R7 ;  /* 0x00000000072072ca */ /* 0x000fe200000e0000 */
[----:B------:R-:W-:Y:S01]  /*a9c0*/  UIADD3 UR14, UP0, UR38, 0xf0, URZ ;  /* 0x000000f0260e7890 */ /* 0x000fe2000ff1e03f */
[----:B------:R-:W-:Y:S01]  /*a9d0*/  R2UR UR16, R23 ;  /* 0x00000000171072ca */ /* 0x000fe200000e0000 */
[----:B------:R-:W-:Y:S01]  /*a9e0*/  UIADD3 UR40, UP1, UR38, 0x1f0, URZ ;  /* 0x000001f026287890 */ /* 0x000fe2000ff3e03f */
[----:B------:R-:W-:Y:S01]  /*a9f0*/  R2UR UR28, R6 ;  /* 0x00000000061c72ca */ /* 0x000fe200000e0000 */
[----:B------:R-:W-:Y:S01]  /*aa00*/  UIADD3.X UR15, URZ, UR39, URZ, UP0, !UPT ;  /* 0x000000273f0f7290 */ /* 0x000fe200087fe43f */
[----:B------:R-:W-:Y:S01]  /*aa10*/  R2UR UR27, R22 ;  /* 0x00000000161b72ca */ /* 0x000fe200000e0000 */
[----:B------:R-:W-:Y:S01]  /*aa20*/  UIADD3.X UR41, URZ, UR39, URZ, UP1, !UPT ;  /* 0x000000273f297290 */ /* 0x000fe20008ffe43f */
[----:B------:R-:W-:Y:S01]  /*aa30*/  R2UR UR35, R21 ;  /* 0x00000000152372ca */ /* 0x000fe200000e0000 */
[----:B------:R-:W-:Y:S01]  /*aa40*/  UIADD3 UR18, UR26, 0x80, URZ ;  /* 0x000000801a127890 */ /* 0x000fe2000fffe03f */
[----:B------:R-:W-:Y:S01]  /*aa50*/  ISETP.GT.AND P1, PT, R4, 0x1, PT ;  /* 0x000000010400780c */ /* 0x000fe20003f24270 */
[----:B------:R-:W-:Y:S01]  /*aa60*/  VIADD R14, R14, 0x1 ;  /* 0x000000010e0e7836 */ /* 0x000fe20000000000 */
[----:B------:R-:W-:Y:S01]  /*aa70*/  UMOV UR22, 0x0 ;  /* 0x0000000000167882 */ /* 0x000fe20000000000 */
[----:B------:R-:W-:Y:S01]  /*aa80*/  UIADD3 UR32, UR8, UR32, URZ ;  /* 0x0000002008207290 */ /* 0x000fe2000fffe03f */
[----:B------:R-:W-:Y:S01]  /*aa90*/  VIADD R24, R24, 0x100 ;  /* 0x0000010018187836 */ /* 0x000fe20000000000 */
[----:B------:R-:W-:Y:S01]  /*aaa0*/  UIADD3 UR24, UR16, 0x100, URZ ;  /* 0x0000010010187890 */ /* 0x000fe2000fffe03f */
[----:B------:R-:W-:Y:S01]  /*aab0*/  ISETP.NE.AND P0, PT, R14, 0x2, PT ;  /* 0x000000020e00780c */ /* 0x000fe20003f05270 */
[----:B------:R-:W-:-:S02]  /*aac0*/  UIADD3 UR16, UR16, 0x8100, URZ ;  /* 0x0000810010107890 */ /* 0x000fc4000fffe03f */
[----:B------:R-:W-:Y:S01]  /*aad0*/  UIADD3 UR8, UR32, 0x2800, URZ ;  /* 0x0000280020087890 */ /* 0x000fe2000fffe03f */
[----:B------:R-:W-:Y:S01]  /*aae0*/  SEL R20, RZ, 0x1, P0 ;  /* 0x00000001ff147807 */ /* 0x000fe20000000000 */
[----:B------:R-:W-:Y:S01]  /*aaf0*/  UMOV UR23, 0x10000000 ;  /* 0x1000000000177882 */ /* 0x000fe20000000000 */
[----:B------:R-:W-:Y:S01]  /*ab00*/  UMOV UR17, UR25 ;  /* 0x0000001900117c82 */ /* 0x000fe20008000000 */
[----:B------:R-:W-:Y:S01]  /*ab10*/  UMOV UR20, UR28 ;  /* 0x0000001c00147c82 */ /* 0x000fe20008000000 */
[----:B------:R-:W-:Y:S01]  /*ab20*/  UMOV UR19, UR27 ;  /* 0x0000001b00137c82 */ /* 0x000fe20008000000 */
[----:B------:R-:W-:Y:S01]  /*ab30*/  UMOV UR13, 0x30000 ;  /* 0x00030000000d7882 */ /* 0x000fe20000000000 */
[----:B------:R-:W-:Y:S01]  /*ab40*/  UMOV UR33, UR25 ;  /* 0x0000001900217c82 */ /* 0x000fe20008000000 */
[----:B------:R-:W-:Y:S01]  /*ab50*/  UMOV UR34, UR26 ;  /* 0x0000001a00227c82 */ /* 0x000fe20008000000 */
[----:B------:R-:W-:Y:S01]  /*ab60*/  UMOV UR36, UR28 ;  /* 0x0000001c00247c82 */ /* 0x000fe20008000000 */
[----:B------:R0:W-:Y:S01]  /*ab70*/  UTMALDG.3D [UR24], [UR14], desc[UR22] ;  /* 0x000016180e0075b4 */ /* 0x0001e20008011000 */
[----:B------:R-:W-:Y:S01]  /*ab80*/  UMOV UR9, UR25 ;  /* 0x0000001900097c82 */ /* 0x000fe20008000000 */
[----:B------:R-:W-:Y:S01]  /*ab90*/  UMOV UR12, UR28 ;  /* 0x0000001c000c7c82 */ /* 0x000fe20008000000 */
[----:B------:R-:W-:Y:S01]  /*aba0*/  UMOV UR11, UR35 ;  /* 0x00000023000b7c82 */ /* 0x000fe20008000000 */
[----:B------:R-:W-:Y:S01]  /*abb0*/  UMOV UR10, UR18 ;  /* 0x00000012000a7c82 */ /* 0x000fe20008000000 */
[----:B------:R-:W-:-:S02]  /*abc0*/  LOP3.LUT R5, R5, R20, RZ, 0x3c, !PT ;  /* 0x0000001405057212 */ /* 0x000fc400078e3cff */
[----:B------:R-:W-:Y:S01]  /*abd0*/  SEL R14, R14, RZ, P0 ;  /* 0x000000ff0e0e7207 */ /* 0x000fe20000000000 */
[----:B------:R0:W-:Y:S01]  /*abe0*/  UTMALDG.3D [UR16], [UR14], desc[UR22] ;  /* 0x000016100e0075b4 */ /* 0x0001e20008011000 */
[----:B------:R0:W-:Y:S01]  /*abf0*/  UTMALDG.3D.MULTICAST [UR32], [UR40], UR13, desc[UR22] ;  /* 0x00001620280073b4 */ /* 0x0001e2000801180d */
[----:B------:R0:W-:Y:S02]  /*ac00*/  UTMALDG.3D.MULTICAST [UR8], [UR40], UR13, desc[UR22] ;  /* 0x00001608280073b4 */ /* 0x0001e4000801180d */
[----:B0-----:R-:W-:Y:S05]  /*ac10*/  @P1 BRA `(.L_x_208) ;  /* 0xfffffffc00141947 */ /* 0x001fea000383ffff */
.L_x_205:
[----:B------:R-:W-:Y:S05]  /*ac20*/  BSYNC B1 ;  /* 0x0000000000017941 */ /* 0x000fea0003800000 */
.L_x_204:
[----:B------:R-:W-:Y:S01]  /*ac30*/  LOP3.LUT P1, RZ, R9, 0xff, RZ, 0xc0, !PT ;  /* 0x000000ff09ff7812 */ /* 0x000fe2000782c0ff */
[----:B------:R-:W-:Y:S01]  /*ac40*/  IMAD.IADD R3, R10, 0x1, R3 ;  /* 0x000000010a037824 */ /* 0x000fe200078e0203 */
[----:B------:R-:W-:Y:S01]  /*ac50*/  IADD3 R16, P2, R16, UR30, RZ ;  /* 0x0000001e10107c10 */ /* 0x000fe2000ff5e0ff */
[----:B------:R-:W-:Y:S01]  /*ac60*/  ULDC.64 UR8, c[0x0][0x650] ;  /* 0x0001940000087ab9 */ /* 0x000fe20000000a00 */
[----:B------:R-:W-:Y:S01]  /*ac70*/  BSSY B1, `(.L_x_209) ;  /* 0x000006d000017945 */ /* 0x000fe20003800000 */
[----:B------:R-:W-:Y:S01]  /*ac80*/  IMAD.MOV.U32 R20, RZ, RZ, -0x1 ;  /* 0xffffffffff147424 */ /* 0x000fe200078e00ff */
[----:B------:R-:W-:Y:S01]  /*ac90*/  ISETP.GT.U32.AND P0, PT, R3, 0x1, PT ;  /* 0x000000010300780c */ /* 0x000fe20003f04070 */
[----:B------:R-:W-:Y:S01]  /*aca0*/  IMAD.MOV.U32 R21, RZ, RZ, -0x1 ;  /* 0xffffffffff157424 */ /* 0x000fe200078e00ff */
[----:B------:R-:W-:Y:S02]  /*acb0*/  SHF.R.U32.HI R4, RZ, 0x1, R3 ;  /* 0x00000001ff047819 */ /* 0x000fe40000011603 */
[----:B------:R-:W-:-:S02]  /*acc0*/  ISETP.LT.U32.AND P0, PT, R10, 0x2, P0 ;  /* 0x000000020a00780c */ /* 0x000fc40000701070 */
[----:B------:R-:W-:Y:S01]  /*acd0*/  IADD3.X R17, R17, UR7, RZ, P2, !PT ;  /* 0x0000000711117c10 */ /* 0x000fe200097fe4ff */
[----:B------:R-:W0:Y:S01]  /*ace0*/  @P1 S2R R6, SR_CgaCtaId ;  /* 0x0000000000061919 */ /* 0x000e220000008800 */
[----:B------:R-:W-:Y:S02]  /*acf0*/  @P1 MOV R5, 0x400 ;  /* 0x0000040000051802 */ /* 0x000fe40000000f00 */
[----:B------:R-:W-:Y:S02]  /*ad00*/  ISETP.GE.U32.AND P2, PT, R16, UR8, PT ;  /* 0x0000000810007c0c */ /* 0x000fe4000bf46070 */
[----:B------:R-:W-:Y:S02]  /*ad10*/  LOP3.LUT R4, R4, 0x1, RZ, 0xc0, !PT ;  /* 0x0000000104047812 */ /* 0x000fe400078ec0ff */
[----:B------:R-:W-:Y:S02]  /*ad20*/  LOP3.LUT R3, R3, 0x1, RZ, 0xc0, !PT ;  /* 0x0000000103037812 */ /* 0x000fe400078ec0ff */
[----:B------:R-:W-:-:S02]  /*ad30*/  PRMT R9, RZ, 0x7610, R9 ;  /* 0x00007610ff097816 */ /* 0x000fc40000000009 */
[----:B0-----:R-:W-:Y:S01]  /*ad40*/  @P1 LEA R5, R6, R5, 0x18 ;  /* 0x0000000506051211 */ /* 0x001fe200078ec0ff */
[----:B------:R-:W-:-:S03]  /*ad50*/  IMAD.MOV.U32 R6, RZ, RZ, -0x1 ;  /* 0xffffffffff067424 */ /* 0x000fc600078e00ff */
[----:B------:R0:W-:Y:S01]  /*ad60*/  @P1 SYNCS.ARRIVE.TRANS64.A1T0 RZ, [R5+URZ+0x38], RZ ;  /* 0x000038ff05ff19a7 */ /* 0x0001e2000810003f */
[----:B------:R-:W-:-:S04]  /*ad70*/  ISETP.NE.U32.AND P1, PT, R4, 0x1, PT ;  /* 0x000000010400780c */ /* 0x000fc80003f25070 */
[----:B------:R-:W-:Y:S02]  /*ad80*/  ISETP.GT.U32.AND P1, PT, R10, 0x1, !P1 ;  /* 0x000000010a00780c */ /* 0x000fe40004f24070 */
[----:B0-----:R-:W-:Y:S02]  /*ad90*/  SEL R5, RZ, 0x1, !P0 ;  /* 0x00000001ff057807 */ /* 0x001fe40004000000 */
[----:B------:R-:W-:Y:S02]  /*ada0*/  ISETP.GE.U32.AND.EX P0, PT, R17, UR9, PT, P2 ;  /* 0x0000000911007c0c */ /* 0x000fe4000bf06120 */
[----:B------:R-:W-:-:S04]  /*adb0*/  SEL R4, RZ, 0x1, !P1 ;  /* 0x00000001ff047807 */ /* 0x000fc80004800000 */
[----:B------:R-:W-:Y:S02]  /*adc0*/  LOP3.LUT R0, R4, R0, R5, 0x96, !PT ;  /* 0x0000000004007212 */ /* 0x000fe400078e9605 */
[----:B------:R-:W-:-:S05]  /*add0*/  PRMT R4, RZ, 0x7610, R4 ;  /* 0x00007610ff047816 */ /* 0x000fca0000000004 */
[----:B------:R-:W-:Y:S05]  /*ade0*/  @P0 BRA `(.L_x_210) ;  /* 0x0000000400540947 */ /* 0x000fea0003800000 */
[----:B------:R-:W0:Y:S01]  /*adf0*/  S2R R15, SR_CTAID.X ;  /* 0x00000000000f7919 */ /* 0x000e220000002500 */
[----:B------:R-:W-:Y:S01]  /*ae00*/  ULDC.64 UR8, c[0x0][0x628] ;  /* 0x00018a0000087ab9 */ /* 0x000fe20000000a00 */
[----:B------:R-:W-:Y:S01]  /*ae10*/  ULDC UR11, c[0x0][0x630] ;  /* 0x00018c00000b7ab9 */ /* 0x000fe20000000800 */
[----:B------:R-:W-:Y:S01]  /*ae20*/  ISETP.NE.U32.AND P0, PT, RZ, UR8, PT ;  /* 0x00000008ff007c0c */ /* 0x000fe2000bf05070 */
[----:B------:R-:W1:Y:S01]  /*ae30*/  S2R R20, SR_CTAID.Y ;  /* 0x0000000000147919 */ /* 0x000e620000002600 */
[----:B------:R-:W-:Y:S01]  /*ae40*/  ULDC UR12, c[0x0][0x150] ;  /* 0x00005400000c7ab9 */ /* 0x000fe20000000800 */
[----:B------:R-:W-:Y:S01]  /*ae50*/  IMAD.MOV.U32 R4, RZ, RZ, R16 ;  /* 0x000000ffff047224 */ /* 0x000fe200078e0010 */
[----:B------:R-:W-:Y:S01]  /*ae60*/  ISETP.NE.AND.EX P0, PT, RZ, UR9, PT, P0 ;  /* 0x00000009ff007c0c */ /* 0x000fe2000bf05300 */
[----:B------:R-:W-:Y:S01]  /*ae70*/  IMAD.MOV.U32 R5, RZ, RZ, R17 ;  /* 0x000000ffff057224 */ /* 0x000fe200078e0011 */
[----:B0-----:R-:W-:-:S11]  /*ae80*/  I2FP.F32.U32 R22, R15 ;  /* 0x0000000f00167245 */ /* 0x001fd60000201000 */
[----:B------:R-:W-:Y:S05]  /*ae90*/  @!P0 BRA `(.L_x_211) ;  /* 0x0000000000288947 */ /* 0x000fea0003800000 */
[----:B------:R-:W-:Y:S02]  /*aea0*/  ULDC UR10, c[0x0][0x634] ;  /* 0x00018d00000a7ab9 */ /* 0x000fe40000000800 */
[----:B------:R-:W-:-:S05]  /*aeb0*/  IADD3 R5, P0, R16, UR10, RZ ;  /* 0x0000000a10057c10 */ /* 0x000fca000ff1e0ff */
[----:B------:R-:W-:-:S04]  /*aec0*/  IMAD.X R21, RZ, RZ, R17, P0 ;  /* 0x000000ffff157224 */ /* 0x000fc800000e0611 */
[----:B------:R-:W-:-:S04]  /*aed0*/  IMAD.WIDE.U32 R6, R21, UR8, RZ ;  /* 0x0000000815067c25 */ /* 0x000fc8000f8e00ff */
[----:B------:R-:W-:-:S04]  /*aee0*/  IMAD.WIDE.U32 R6, P0, R5, UR9, R6 ;  /* 0x0000000905067c25 */ /* 0x000fc8000f800006 */
[----:B------:R-:W-:-:S04]  /*aef0*/  IMAD.WIDE.U32 R4, R5, UR8, RZ ;  /* 0x0000000805047c25 */ /* 0x000fc8000f8e00ff */
[----:B------:R-:W-:Y:S01]  /*af00*/  IMAD.MOV.U32 R4, RZ, RZ, R7 ;  /* 0x000000ffff047224 */ /* 0x000fe200078e0007 */
[----:B------:R-:W-:Y:S01]  /*af10*/  IADD3 RZ, P1, R5, R6, RZ ;  /* 0x0000000605ff7210 */ /* 0x000fe20007f3e0ff */
[----:B------:R-:W-:-:S04]  /*af20*/  IMAD.X R5, RZ, RZ, RZ, P0 ;  /* 0x000000ffff057224 */ /* 0x000fc800000e06ff */
[----:B------:R-:W-:-:S08]  /*af30*/  IMAD.WIDE.U32.X R4, R21, UR9, R4, P1 ;  /* 0x0000000915047c25 */ /* 0x000fd000088e0404 */
.L_x_211:
[--C-:B------:R-:W-:Y:S01]  /*af40*/  SHF.R.U64 R14, R4, UR11, R5.reuse ;  /* 0x0000000b040e7c19 */ /* 0x100fe20008001205 */
[----:B------:R-:W-:Y:S01]  /*af50*/  FMUL R22, R22, UR12 ;  /* 0x0000000c16167c20 */ /* 0x000fe20008400000 */
[----:B------:R-:W-:Y:S01]  /*af60*/  SHF.R.U32.HI R4, RZ, UR11, R5 ;  /* 0x0000000bff047c19 */ /* 0x000fe20008011605 */
[----:B------:R-:W0:Y:S01]  /*af70*/  LDC R6, c[0x0][0x144] ;  /* 0x00005100ff067b82 */ /* 0x000e220000000800 */
[----:B------:R-:W-:Y:S01]  /*af80*/  IADD3 R5, P0, RZ, -R14, RZ ;  /* 0x8000000eff057210 */ /* 0x000fe20007f1e0ff */
[----:B------:R-:W-:Y:S01]  /*af90*/  ULDC UR10, c[0x0][0x154] ;  /* 0x00005500000a7ab9 */ /* 0x000fe20000000800 */
[----:B-1----:R-:W-:Y:S01]  /*afa0*/  I2FP.F32.U32 R7, R20 ;  /* 0x0000001400077245 */ /* 0x002fe20000201000 */
[----:B------:R-:W1:Y:S01]  /*afb0*/  F2I.U32.TRUNC.NTZ R22, R22 ;  /* 0x0000001600167305 */ /* 0x000e62000020f000 */
[----:B------:R-:W-:Y:S01]  /*afc0*/  ULDC.64 UR8, c[0x0][0x620] ;  /* 0x0001880000087ab9 */ /* 0x000fe20000000a00 */
[----:B------:R-:W-:Y:S01]  /*afd0*/  IMAD.X R4, RZ, RZ, ~R4, P0 ;  /* 0x000000ffff047224 */ /* 0x000fe200000e0e04 */
[----:B------:R-:W-:Y:S01]  /*afe0*/  ISETP.NE.AND P2, PT, R2, 0x1, PT ;  /* 0x000000010200780c */ /* 0x000fe20003f45270 */
[----:B------:R-:W-:Y:S01]  /*aff0*/  FMUL R23, R7, UR10 ;  /* 0x0000000a07177c20 */ /* 0x000fe20008400000 */
[----:B------:R-:W2:Y:S01]  /*b000*/  LDC R25, c[0x0][0x148] ;  /* 0x00005200ff197b82 */ /* 0x000ea20000000800 */
[----:B------:R-:W-:Y:S01]  /*b010*/  IMAD R4, R4, UR8, RZ ;  /* 0x0000000804047c24 */ /* 0x000fe2000f8e02ff */
[----:B------:R-:W-:-:S02]  /*b020*/  ULDC.64 UR10, c[0x0][0x640] ;  /* 0x00019000000a7ab9 */ /* 0x000fc40000000a00 */
[----:B------:R-:W-:Y:S01]  /*b030*/  ISETP.NE.U32.AND P0, PT, RZ, UR10, PT ;  /* 0x0000000aff007c0c */ /* 0x000fe2000bf05070 */
[----:B------:R-:W3:Y:S01]  /*b040*/  F2I.U32.TRUNC.NTZ R23, R23 ;  /* 0x0000001700177305 */ /* 0x000ee2000020f000 */
[C---:B------:R-:W-:Y:S02]  /*b050*/  IMAD R7, R5.reuse, UR9, R4 ;  /* 0x0000000905077c24 */ /* 0x040fe4000f8e0204 */
[----:B------:R-:W-:Y:S01]  /*b060*/  IMAD.WIDE.U32 R4, R5, UR8, R16 ;  /* 0x0000000805047c25 */ /* 0x000fe2000f8e0010 */
[----:B------:R-:W-:Y:S01]  /*b070*/  ULDC UR8, c[0x0][0x618] ;  /* 0x0001860000087ab9 */ /* 0x000fe20000000800 */
[----:B------:R-:W-:Y:S02]  /*b080*/  ISETP.NE.AND.EX P0, PT, RZ, UR11, PT, P0 ;  /* 0x0000000bff007c0c */ /* 0x000fe4000bf05300 */
[----:B------:R-:W-:Y:S02]  /*b090*/  IMAD.IADD R5, R5, 0x1, R7 ;  /* 0x0000000105057824 */ /* 0x000fe400078e0207 */
[----:B-1----:R-:W-:-:S03]  /*b0a0*/  IMAD.MOV R22, RZ, RZ, -R22 ;  /* 0x000000ffff167224 */ /* 0x002fc600078e0a16 */
[----:B------:R-:W-:Y:S01]  /*b0b0*/  SHF.R.U64 R21, R4, UR8, R5 ;  /* 0x0000000804157c19 */ /* 0x000fe20008001205 */
[----:B0-----:R-:W-:Y:S01]  /*b0c0*/  IMAD R15, R6, R22, R15 ;  /* 0x00000016060f7224 */ /* 0x001fe200078e020f */
[----:B------:R-:W-:Y:S01]  /*b0d0*/  SHF.R.U32.HI R4, RZ, UR8, R5 ;  /* 0x00000008ff047c19 */ /* 0x000fe20008011605 */
[----:B------:R-:W-:Y:S01]  /*b0e0*/  ULDC UR8, c[0x0][0x608] ;  /* 0x0001820000087ab9 */ /* 0x000fe20000000800 */
[----:B---3--:R-:W-:Y:S02]  /*b0f0*/  IMAD.MOV R6, RZ, RZ, -R23 ;  /* 0x000000ffff067224 */ /* 0x008fe400078e0a17 */
[--C-:B------:R-:W-:Y:S02]  /*b100*/  SHF.R.U64 R22, R21, UR8, R4.reuse ;  /* 0x0000000815167c19 */ /* 0x100fe40008001204 */
[----:B------:R-:W-:Y:S01]  /*b110*/  SHF.R.U32.HI R5, RZ, UR8, R4 ;  /* 0x00000008ff057c19 */ /* 0x000fe20008011604 */
[----:B------:R-:W-:Y:S01]  /*b120*/  ULDC UR8, c[0x0][0x658] ;  /* 0x0001960000087ab9 */ /* 0x000fe20000000800 */
[----:B--2---:R-:W-:-:S02]  /*b130*/  @P2 IMAD R15, R25, R6, R20 ;  /* 0x00000006190f2224 */ /* 0x004fc400078e0214 */
[--C-:B------:R-:W-:Y:S02]  /*b140*/  SHF.R.U64 R20, R22, UR8, R5.reuse ;  /* 0x0000000816147c19 */ /* 0x100fe40008001205 */
[----:B------:R-:W-:-:S03]  /*b150*/  SHF.R.U32.HI R23, RZ, UR8, R5 ;  /* 0x00000008ff177c19 */ /* 0x000fc60008011605 */
[----:B------:R-:W-:Y:S02]  /*b160*/  IMAD.MOV.U32 R6, RZ, RZ, R20 ;  /* 0x000000ffff067224 */ /* 0x000fe400078e0014 */
[----:B------:R-:W-:Y:S01]  /*b170*/  IMAD.MOV.U32 R5, RZ, RZ, R23 ;  /* 0x000000ffff057224 */ /* 0x000fe200078e0017 */
[----:B------:R-:W-:Y:S06]  /*b180*/  @!P0 BRA `(.L_x_212) ;  /* 0x00000000002c8947 */ /* 0x000fec0003800000 */
        /* <DEDUP_REMOVED lines=9> */
[----:B------:R-:W-:-:S04]  /*b220*/  IMAD.WIDE.U32.X R4, R23, UR11, R4, P1 ;  /* 0x0000000b17047c25 */ /* 0x000fc800088e0404 */
[----:B------:R-:W-:-:S07]  /*b230*/  IMAD.MOV.U32 R6, RZ, RZ, R4 ;  /* 0x000000ffff067224 */ /* 0x000fce00078e0004 */
.L_x_212:
[----:B------:R-:W-:Y:S01]  /*b240*/  ULDC UR8, c[0x0][0x648] ;  /* 0x0001920000087ab9 */ /* 0x000fe20000000800 */
[----:B------:R-:W-:Y:S01]  /*b250*/  LOP3.LUT R4, R22, UR6, RZ, 0xc0, !PT ;  /* 0x0000000616047c12 */ /* 0x000fe2000f8ec0ff */
[----:B------:R-:W-:Y:S01]  /*b260*/  ULDC UR9, c[0x0][0x610] ;  /* 0x0001840000097ab9 */ /* 0x000fe20000000800 */
[----:B------:R-:W-:Y:S01]  /*b270*/  SHF.R.U64 R5, R6, UR8, R5 ;  /* 0x0000000806057c19 */ /* 0x000fe20008001205 */
[----:B------:R-:W-:Y:S01]  /*b280*/  ULDC UR8, c[0x0][0x638] ;  /* 0x00018e0000087ab9 */ /* 0x000fe20000000800 */
[----:B------:R-:W-:Y:S01]  /*b290*/  LOP3.LUT R21, R21, UR4, RZ, 0xc0, !PT ;  /* 0x0000000415157c12 */ /* 0x000fe2000f8ec0ff */
[----:B------:R-:W-:Y:S02]  /*b2a0*/  IMAD.MOV.U32 R6, RZ, RZ, R14 ;  /* 0x000000ffff067224 */ /* 0x000fe400078e000e */
[----:B------:R-:W-:Y:S02]  /*b2b0*/  IMAD.MOV R7, RZ, RZ, -R5 ;  /* 0x000000ffff077224 */ /* 0x000fe400078e0a05 */
[----:B------:R-:W-:-:S02]  /*b2c0*/  IMAD R4, R5, UR5, R4 ;  /* 0x0000000505047c24 */ /* 0x000fc4000f8e0204 */
[----:B------:R-:W-:Y:S01]  /*b2d0*/  IMAD R20, R7, UR8, R20 ;  /* 0x0000000807147c24 */ /* 0x000fe2000f8e0214 */
[----:B------:R-:W-:Y:S01]  /*b2e0*/  ULDC UR8, c[0x0][0x600] ;  /* 0x0001800000087ab9 */ /* 0x000fe20000000800 */
[----:B------:R-:W-:Y:S02]  /*b2f0*/  IMAD R15, R4, UR9, R15 ;  /* 0x00000009040f7c24 */ /* 0x000fe4000f8e020f */
[----:B------:R-:W-:Y:S02]  /*b300*/  IMAD R20, R20, UR8, R21 ;  /* 0x0000000814147c24 */ /* 0x000fe4000f8e0215 */
[----:B------:R-:W-:-:S03]  /*b310*/  IMAD.MOV.U32 R4, RZ, RZ, 0x1 ;  /* 0x00000001ff047424 */ /* 0x000fc600078e00ff */
[----:B------:R-:W-:Y:S02]  /*b320*/  SEL R21, R20, R15, !P2 ;  /* 0x0000000f14157207 */ /* 0x000fe40005000000 */
[----:B------:R-:W-:-:S07]  /*b330*/  SEL R20, R15, R20, !P2 ;  /* 0x000000140f147207 */ /* 0x000fce0005000000 */
.L_x_210:
[----:B------:R-:W-:Y:S05]  /*b340*/  BSYNC B1 ;  /* 0x0000000000017941 */ /* 0x000fea0003800000 */
.L_x_209:
[----:B------:R-:W-:-:S13]  /*b350*/  LOP3.LUT P0, RZ, R4, 0xff, RZ, 0xc0, !PT ;  /* 0x000000ff04ff7812 */ /* 0x000fda000780c0ff */
[----:B------:R-:W-:Y:S05]  /*b360*/  @P0 BRA `(.L_x_213) ;  /* 0xfffffff400080947 */ /* 0x000fea000383ffff */
[----:B------:R-:W-:Y:S05]  /*b370*/  BSYNC B0 ;  /* 0x0000000000007941 */ /* 0x000fea0003800000 */
.L_x_202:
[----:B------:R-:W-:-:S03]  /*b380*/  UMOV UR8, 0xffffffff ;  /* 0xffffffff00087882 */ /* 0x000fc60000000000 */
[----:B------:R-:W-:Y:S05]  /*b390*/  BRA.DIV UR8, `(.L_x_214) ;  /* 0x0000000208cc7947 */ /* 0x000fea000b800000 */
[----:B------:R-:W-:-:S13]  /*b3a0*/  ELECT P6, URZ, PT ;  /* 0x00000000003f782f */ /* 0x000fda00038c0000 */
.L_x_226:
[----:B------:R-:W-:Y:S04]  /*b3b0*/  BSSY B0, `(.L_x_215) ;  /* 0x0000019000007945 */ /* 0x000fe80003800000 */
[----:B------:R-:W-:Y:S05]  /*b3c0*/  @!P6 BRA `(.L_x_216) ;  /* 0x00000000005ce947 */ /* 0x000fea0003800000 */
[----:B------:R-:W-:-:S04]  /*b3d0*/  LOP3.LUT R19, R19, 0x2, RZ, 0xfc, !PT ;  /* 0x0000000213137812 */ /* 0x000fc800078efcff */
[----:B------:R-:W-:-:S13]  /*b3e0*/  ISETP.NE.AND P0, PT, R19, 0x3, PT ;  /* 0x000000031300780c */ /* 0x000fda0003f05270 */
[----:B------:R-:W-:Y:S05]  /*b3f0*/  @!P0 BRA `(.L_x_217) ;  /* 0x0000000000048947 */ /* 0x000fea0003800000 */
[----:B------:R-:W-:Y:S01]  /*b400*/  BPT.TRAP 0x1 ;  /* 0x000000040000795c */ /* 0x000fe20000300000 */
.L_x_217:
[----:B------:R-:W0:Y:S01]  /*b410*/  S2R R5, SR_CgaCtaId ;  /* 0x0000000000057919 */ /* 0x000e220000008800 */
[----:B------:R-:W-:Y:S02]  /*b420*/  MOV R2, 0x400 ;  /* 0x0000040000027802 */ /* 0x000fe40000000f00 */
[----:B------:R-:W-:Y:S02]  /*b430*/  SHF.L.U32 R4, R0, 0x1f, RZ ;  /* 0x0000001f00047819 */ /* 0x000fe400000006ff */
[----:B0-----:R-:W-:-:S05]  /*b440*/  LEA R2, R5, R2, 0x18 ;  /* 0x0000000205027211 */ /* 0x001fca00078ec0ff */
[----:B------:R-:W-:-:S04]  /*b450*/  VIADD R2, R2, 0x10 ;  /* 0x0000001002027836 */ /* 0x000fc80000000000 */
[C---:B------:R-:W-:Y:S02]  /*b460*/  IMAD R7, R3.reuse, 0x8, R2 ;  /* 0x0000000803077824 */ /* 0x040fe400078e0202 */
[----:B------:R-:W-:Y:S02]  /*b470*/  VIADD R3, R3, 0x1 ;  /* 0x0000000103037836 */ /* 0x000fe40000000000 */
[----:B------:R-:W0:Y:S03]  /*b480*/  SYNCS.PHASECHK.TRANS64.TRYWAIT P0, [R7+URZ], R4 ;  /* 0x00000004070075a7 */ /* 0x000e26000800017f */
[----:B------:R-:W-:-:S04]  /*b490*/  ISETP.NE.AND P1, PT, R3, 0x2, PT ;  /* 0x000000020300780c */ /* 0x000fc80003f25270 */
[----:B------:R-:W-:Y:S02]  /*b4a0*/  SEL R5, RZ, 0x1, P1 ;  /* 0x00000001ff057807 */ /* 0x000fe40000800000 */
[----:B------:R-:W-:Y:S02]  /*b4b0*/  SEL R3, R3, RZ, P1 ;  /* 0x000000ff03037207 */ /* 0x000fe40000800000 */
[----:B------:R-:W-:Y:S01]  /*b4c0*/  LOP3.LUT R0, R0, R5, RZ, 0x3c, !PT ;  /* 0x0000000500007212 */ /* 0x000fe200078e3cff */
[----:B0-----:R-:W-:Y:S06]  /*b4d0*/  @!P0 BRA `(.L_x_218) ;  /* 0x00000000009c8947 */ /* 0x001fec0003800000 */
.L_x_227:
[----:B------:R-:W-:Y:S01]  /*b4e0*/  IMAD R3, R3, 0x8, R2 ;  /* 0x0000000803037824 */ /* 0x000fe200078e0202 */
[----:B------:R-:W-:-:S07]  /*b4f0*/  SHF.L.U32 R0, R0, 0x1f, RZ ;  /* 0x0000001f00007819 */ /* 0x000fce00000006ff */
.L_x_219:
[----:B-1----:R1:W2:Y:S02]  /*b500*/  SYNCS.PHASECHK.TRANS64.TRYWAIT P0, [R3+URZ], R0 ;  /* 0x00000000030075a7 */ /* 0x0022a4000800017f */
[----:B--2---:R-:W-:Y:S05]  /*b510*/  @!P0 NANOSLEEP.SYNCS 0x989680 ;  /* 0x009896800000895d */ /* 0x004fea0003900000 */
[----:B------:R-:W2:Y:S02]  /*b520*/  @!P0 SYNCS.PHASECHK.TRANS64 P0, [R3+URZ], R0 ;  /* 0x00000000030085a7 */ /* 0x000ea4000800007f */
[----:B--2---:R-:W-:Y:S05]  /*b530*/  @!P0 BRA `(.L_x_219) ;  /* 0xfffffffc00f08947 */ /* 0x004fea000383ffff */
.L_x_216:
[----:B------:R-:W-:Y:S05]  /*b540*/  BSYNC B0 ;  /* 0x0000000000007941 */ /* 0x000fea0003800000 */
.L_x_215:
[----:B------:R-:W-:Y:S05]  /*b550*/  EXIT ;  /* 0x000000000000794d */ /* 0x000fea0003800000 */
.L_x_21:
[----:B----4-:R4:W0:Y:S02]  /*b560*/  SYNCS.PHASECHK.TRANS64.TRYWAIT P1, [R3+URZ], R0 ;  /* 0x00000000030075a7 */ /* 0x010824000802017f */
[----:B0-----:R-:W-:Y:S05]  /*b570*/  @!P1 NANOSLEEP.SYNCS 0x989680 ;  /* 0x009896800000995d */ /* 0x001fea0003900000 */
[----:B------:R-:W0:Y:S02]  /*b580*/  @!P1 SYNCS.PHASECHK.TRANS64 P1, [R3+URZ], R0 ;  /* 0x00000000030095a7 */ /* 0x000e24000802007f */
[----:B0-----:R-:W-:Y:S05]  /*b590*/  @!P1 BRA `(.L_x_21) ;  /* 0xfffffffc00f09947 */ /* 0x001fea000383ffff */
[----:B------:R-:W-:Y:S05]  /*b5a0*/  BRA `(.L_x_20) ;  /* 0xffffff5c00cc7947 */ /* 0x000fea000383ffff */
.L_x_26:
[----:B-1----:R1:W3:Y:S02]  /*b5b0*/  SYNCS.PHASECHK.TRANS64.TRYWAIT P1, [R5+URZ], R4 ;  /* 0x00000004050075a7 */ /* 0x0022e4000802017f */
[----:B---3--:R-:W-:Y:S05]  /*b5c0*/  @!P1 NANOSLEEP.SYNCS 0x989680 ;  /* 0x009896800000995d */ /* 0x008fea0003900000 */
[----:B------:R-:W3:Y:S02]  /*b5d0*/  @!P1 SYNCS.PHASECHK.TRANS64 P1, [R5+URZ], R4 ;  /* 0x00000004050095a7 */ /* 0x000ee4000802007f */
[----:B---3--:R-:W-:Y:S05]  /*b5e0*/  @!P1 BRA `(.L_x_26) ;  /* 0xfffffffc00f09947 */ /* 0x008fea000383ffff */
[----:B------:R-:W-:Y:S05]  /*b5f0*/  BRA `(.L_x_25) ;  /* 0xffffff7c00e47947 */ /* 0x000fea000383ffff */
.L_x_203:
[----:B------:R-:W-:Y:S01]  /*b600*/  BSSY B1, `(.L_x_220) ;  /* 0x0000006000017945 */ /* 0x000fe20003800000 */
[----:B------:R-:W-:-:S07]  /*b610*/  IMAD.MOV.U32 R15, RZ, RZ, -0x1 ;  /* 0xffffffffff0f7424 */ /* 0x000fce00078e00ff */
[----:B------:R-:W-:Y:S05]  /*b620*/  WARPSYNC.COLLECTIVE R15, `(.L_x_221) ;  /* 0x000000000f0c7348 */ /* 0x000fea0003c00000 */
[----:B------:R-:W-:Y:S02]  /*b630*/  ELECT P6, UR62, PT ;  /* 0x00000000003e782f */ /* 0x000fe400038c0000 */
[----:B------:R-:W-:Y:S01]  /*b640*/  MOV R14, UR62 ;  /* 0x0000003e000e7c02 */ /* 0x000fe20008000f00 */
[----:B------:R-:W-:Y:S10]  /*b650*/  ENDCOLLECTIVE ;  /* 0x000000000000791b */ /* 0x000ff40003800000 */
.L_x_221:
[----:B------:R-:W-:Y:S05]  /*b660*/  BSYNC B1 ;  /* 0x0000000000017941 */ /* 0x000fea0003800000 */
.L_x_220:
[----:B------:R-:W-:Y:S05]  /*b670*/  BRA `(.L_x_222) ;  /* 0xfffffff000507947 */ /* 0x000fea000383ffff */
.L_x_206:
[----:B0-----:R0:W1:Y:S02]  /*b680*/  SYNCS.PHASECHK.TRANS64.TRYWAIT P0, [R20+URZ+0x10], R7 ;  /* 0x00001007140075a7 */ /* 0x001064000800017f */
[----:B-1----:R-:W-:Y:S05]  /*b690*/  @!P0 NANOSLEEP.SYNCS 0x989680 ;  /* 0x009896800000895d */ /* 0x002fea0003900000 */
[----:B------:R-:W1:Y:S02]  /*b6a0*/  @!P0 SYNCS.PHASECHK.TRANS64 P0, [R20+URZ+0x10], R7 ;  /* 0x00001007140085a7 */ /* 0x000e64000800007f */
[----:B-1----:R-:W-:Y:S05]  /*b6b0*/  @!P0 BRA `(.L_x_206) ;  /* 0xfffffffc00f08947 */ /* 0x002fea000383ffff */
[----:B------:R-:W-:Y:S05]  /*b6c0*/  BRA `(.L_x_223) ;  /* 0xfffffff0008c7947 */ /* 0x000fea000383ffff */
.L_x_214:
[----:B------:R-:W-:Y:S01]  /*b6d0*/  BSSY B0, `(.L_x_224) ;  /* 0x0000006000007945 */ /* 0x000fe20003800000 */
[----:B------:R-:W-:-:S07]  /*b6e0*/  IMAD.MOV.U32 R15, RZ, RZ, -0x1 ;  /* 0xffffffffff0f7424 */ /* 0x000fce00078e00ff */
[----:B------:R-:W-:Y:S05]  /*b6f0*/  WARPSYNC.COLLECTIVE R15, `(.L_x_225) ;  /* 0x000000000f0c7348 */ /* 0x000fea0003c00000 */
[----:B------:R-:W-:Y:S02]  /*b700*/  ELECT P6, UR62, PT ;  /* 0x00000000003e782f */ /* 0x000fe400038c0000 */
[----:B------:R-:W-:Y:S01]  /*b710*/  MOV R14, UR62 ;  /* 0x0000003e000e7c02 */ /* 0x000fe20008000f00 */
[----:B------:R-:W-:Y:S10]  /*b720*/  ENDCOLLECTIVE ;  /* 0x000000000000791b */ /* 0x000ff40003800000 */
.L_x_225:
[----:B------:R-:W-:Y:S05]  /*b730*/  BSYNC B0 ;  /* 0x0000000000007941 */ /* 0x000fea0003800000 */
.L_x_224:
[----:B------:R-:W-:Y:S05]  /*b740*/  BRA `(.L_x_226) ;  /* 0xfffffffc00187947 */ /* 0x000fea000383ffff */
.L_x_218:
[----:B0-----:R0:W1:Y:S02]  /*b750*/  SYNCS.PHASECHK.TRANS64.TRYWAIT P0, [R7+URZ], R4 ;  /* 0x00000004070075a7 */ /* 0x001064000800017f */
[----:B-1----:R-:W-:Y:S05]  /*b760*/  @!P0 NANOSLEEP.SYNCS 0x989680 ;  /* 0x009896800000895d */ /* 0x002fea0003900000 */
[----:B------:R-:W1:Y:S02]  /*b770*/  @!P0 SYNCS.PHASECHK.TRANS64 P0, [R7+URZ], R4 ;  /* 0x00000004070085a7 */ /* 0x000e64000800007f */
[----:B-1----:R-:W-:Y:S05]  /*b780*/  @!P0 BRA `(.L_x_218) ;  /* 0xfffffffc00f08947 */ /* 0x002fea000383ffff */
[----:B------:R-:W-:Y:S05]  /*b790*/  BRA `(.L_x_227) ;  /* 0xfffffffc00507947 */ /* 0x000fea000383ffff */
.L_x_228:
[----:B------:R-:W-:-:S00]  /*b7a0*/  BRA `(.L_x_228) ;  /* 0xfffffffc00fc7947 */ /* 0x000fc0000383ffff */
[----:B------:R-:W-:-:S00]  /*b7b0*/  NOP ;  /* 0x0000000000007918 */ /* 0x000fc00000000000 */
        /* <DEDUP_REMOVED lines=12> */
.L_x_229:


//--------------------- .nv.global.init           --------------------------
	.section	.nv.global.init,"aw",@progbits
.nv.global.init:
	.type		$str$22,@object
	.size		$str$22,($str$23 - $str$22)
$str$22:
        /*0000*/ 	.byte	0x6b, 0x5f, 0x74, 0x69, 0x6c, 0x65, 0x5f, 0x63, 0x6f, 0x75, 0x6e, 0x74, 0x20, 0x3e, 0x3d, 0x20
        /*0010*/ 	.byte	0x31, 0x00
	.type		$str$23,@object
	.size		$str$23,(__unnamed_1 - $str$23)
$str$23:
        /*0012*/ 	.byte	0x2f, 0x74, 0x6d, 0x70, 0x2f, 0x63, 0x75, 0x74, 0x6c, 0x61, 0x73, 0x73, 0x5f, 0x73, 0x77, 0x65
        /*0022*/ 	.byte	0x65, 0x70, 0x5f, 0x73, 0x72, 0x63, 0x2f, 0x69, 0x6e, 0x63, 0x6c, 0x75, 0x64, 0x65, 0x2f, 0x63
        /*0032*/ 	.byte	0x75, 0x74, 0x6c, 0x61, 0x73, 0x73, 0x2f, 0x67, 0x65, 0x6d, 0x6d, 0x2f, 0x63, 0x6f, 0x6c, 0x6c
        /*0042*/ 	.byte	0x65, 0x63, 0x74, 0x69, 0x76, 0x65, 0x2f, 0x73, 0x6d, 0x39, 0x30, 0x5f, 0x6d, 0x6d, 0x61, 0x5f
        /*0052*/ 	.byte	0x74, 0x6d, 0x61, 0x5f, 0x67, 0x6d, 0x6d, 0x61, 0x5f, 0x73, 0x73, 0x5f, 0x77, 0x61, 0x72, 0x70
        /*0062*/ 	.byte	0x73, 0x70, 0x65, 0x63, 0x69, 0x61, 0x6c, 0x69, 0x7a, 0x65, 0x64, 0x2e, 0x68, 0x70, 0x70, 0x00
	.type		__unnamed_1,@object
	.size		__unnamed_1,(.L_0 - __unnamed_1)
__unnamed_1:
        /*0072*/ 	.byte	0x76, 0x6f, 0x69, 0x64, 0x20, 0x63, 0x75, 0x74, 0x6c, 0x61, 0x73, 0x73, 0x3a, 0x3a, 0x67, 0x65
        /* <DEDUP_REMOVED lines=172> */
        /*0b42*/ 	.byte	0x3a, 0x3a, 0x69, 0x64, 0x65, 0x6e, 0x74, 0x69, 0x74, 0x79, 0x5d, 0x00
.L_0:


//--------------------- .nv.shared._ZN7cutlass13device_kernelINS_4gemm6kernel13GemmUniversalIN4cute5tupleIJiiiiEEENS1_10collective13CollectiveMmaINS1_34MainloopSm90TmaGmmaWarpSpecializedILi2ENS5_IJNS4_1CILi2EEENSA_ILi1EEESC_EEENS1_35KernelTmaWarpSpecializedCooperativeEEENS5_IJNSA_ILi256EEENSA_ILi80EEESG_EEEaNS5_IJlSC_lEEEaSJ_NS4_8TiledMMAINS4_8MMA_AtomIJNS4_4SM904GMMA26MMA_64x16x32_S32S8S8_SS_TNEEEENS4_6LayoutISD_NS5_IJSC_NSA_ILi0EEESR_EEEEENS5_IJNS4_10UnderscoreESU_SU_EEEEENS4_13SM90_TMA_LOADENS4_14ComposedLayoutINS4_7SwizzleILi3ELi4ELi3EEENS4_18smem_ptr_flag_bitsILi8EEENSQ_INS5_IJNSA_ILi8EEENSA_ILi128EEEEEENS5_IJS14_SC_EEEEEEEvNS4_8identityENS4_23SM90_TMA_LOAD_MULTICASTES18_vS19_EENS_8epilogue10collective6detail29Sm90TmaWarpSpecializedAdapterINS1D_15DefaultEpilogueIaSJ_SJ_NS1C_6thread17LinearCombinationIaLi1EiiLNS1H_9ScaleType4KindE0ELNS_15FloatRoundStyleE2EaEENS1_15EpilogueDefaultEEEEEvvEEEEvNT_6ParamsE --------------------------
	.section	.nv.shared._ZN7cutlass13device_kernelINS_4gemm6kernel13GemmUniversalIN4cute5tupleIJiiiiEEENS1_10collective13CollectiveMmaINS1_34MainloopSm90TmaGmmaWarpSpecializedILi2ENS5_IJNS4_1CILi2EEENSA_ILi1EEESC_EEENS1_35KernelTmaWarpSpecializedCooperativeEEENS5_IJNSA_ILi256EEENSA_ILi80EEESG_EEEaNS5_IJlSC_lEEEaSJ_NS4_8TiledMMAINS4_8MMA_AtomIJNS4_4SM904GMMA26MMA_64x16x32_S32S8S8_SS_TNEEEENS4_6LayoutISD_NS5_IJSC_NSA_ILi0EEESR_EEEEENS5_IJNS4_10UnderscoreESU_SU_EEEEENS4_13SM90_TMA_LOADENS4_14ComposedLayoutINS4_7SwizzleILi3ELi4ELi3EEENS4_18smem_ptr_flag_bitsILi8EEENSQ_INS5_IJNSA_ILi8EEENSA_ILi128EEEEEENS5_IJS14_SC_EEEEEEEvNS4_8identityENS4_23SM90_TMA_LOAD_MULTICASTES18_vS19_EENS_8epilogue10collective6detail29Sm90TmaWarpSpecializedAdapterINS1D_15DefaultEpilogueIaSJ_SJ_NS1C_6thread17LinearCombinationIaLi1EiiLNS1H_9ScaleType4KindE0ELNS_15FloatRoundStyleE2EaEENS1_15EpilogueDefaultEEEEEvvEEEEvNT_6ParamsE,"aw",@nobits
	.sectionflags	@""
	.align	16
	.zero		1024


//--------------------- .nv.shared.reserved.0     --------------------------
	.section	.nv.shared.reserved.0,"aw",@nobits
	.weak		__nv_reservedSMEM_offset_0_alias
	.size		__nv_reservedSMEM_offset_0_alias, 0, 0
	.other		__nv_reservedSMEM_offset_0_alias,@"STO_CUDA_RESERVED_SHARED STV_DEFAULT"
__nv_reservedSMEM_offset_0_alias:
	.zero		0


//--------------------- .nv.global                --------------------------
	.section	.nv.global,"aw",@nobits
.nv.global:
	.type		_ZN40_INTERNAL_362df1a5_4_k_cu_7ce57626_141214cute1_E,@object
	.size		_ZN40_INTERNAL_362df1a5_4_k_cu_7ce57626_141214cute1_E,(_ZN40_INTERNAL_362df1a5_4_k_cu_7ce57626_141214cuda3std3__45__cpo6cbeginE - _ZN40_INTERNAL_362df1a5_4_k_cu_7ce57626_141214cute1_E)
_ZN40_INTERNAL_362df1a5_4_k_cu_7ce57626_141214cute1_E:
	.zero		1
	.type		_ZN40_INTERNAL_362df1a5_4_k_cu_7ce57626_141214cuda3std3__45__cpo6cbeginE,@object
	.size		_ZN40_INTERNAL_362df1a5_4_k_cu_7ce57626_141214cuda3std3__45__cpo6cbeginE,(_ZN40_INTERNAL_362df1a5_4_k_cu_7ce57626_141214cuda3std3__48in_placeE - _ZN40_INTERNAL_362df1a5_4_k_cu_7ce57626_141214cuda3std3__45__cpo6cbeginE)
_ZN40_INTERNAL_362df1a5_4_k_cu_7ce57626_141214cuda3std3__45__cpo6cbeginE:
	.zero		1
	.type		_ZN40_INTERNAL_362df1a5_4_k_cu_7ce57626_141214cuda3std3__48in_placeE,@object
	.size		_ZN40_INTERNAL_362df1a5_4_k_cu_7ce57626_141214cuda3std3__48in_placeE,(_ZN40_INTERNAL_362df1a5_4_k_cu_7ce57626_141214cuda3std6ranges3__45__cpo9iter_moveE - _ZN40_INTERNAL_362df1a5_4_k_cu_7ce57626_141214cuda3std3__48in_placeE)
_ZN40_INTERNAL_362df1a5_4_k_cu_7ce57626_141214cuda3std3__48in_placeE:
	.zero		1
	.type		_ZN40_INTERNAL_362df1a5_4_k_cu_7ce57626_141214cuda3std6ranges3__45__cpo9iter_moveE,@object
	.size		_ZN40_INTERNAL_362df1a5_4_k_cu_7ce57626_141214cuda3std6ranges3__45__cpo9iter_moveE,(_ZN40_INTERNAL_362df1a5_4_k_cu_7ce57626_141214cuda3std3__45__cpo5beginE - _ZN40_INTERNAL_362df1a5_4_k_cu_7ce57626_141214cuda3std6ranges3__45__cpo9iter_moveE)
_ZN40_INTERNAL_362df1a5_4_k_cu_7ce57626_141214cuda3std6ranges3__45__cpo9iter_moveE:
	.zero		1
	.type		_ZN40_INTERNAL_362df1a5_4_k_cu_7ce57626_141214cuda3std3__45__cpo5beginE,@object
	.size		_ZN40_INTERNAL_362df1a5_4_k_cu_7ce57626_141214cuda3std3__45__cpo5beginE,(_ZN40_INTERNAL_362df1a5_4_k_cu_7ce57626_141214cuda3std3__442_GLOBAL__N__362df1a5_4_k_cu_7ce57626_141216ignoreE - _ZN40_INTERNAL_362df1a5_4_k_cu_7ce57626_141214cuda3std3__45__cpo5beginE)
_ZN40_INTERNAL_362df1a5_4_k_cu_7ce57626_141214cuda3std3__45__cpo5beginE:
	.zero		1
	.type		_ZN40_INTERNAL_362df1a5_4_k_cu_7ce57626_141214cuda3std3__442_GLOBAL__N__362df1a5_4_k_cu_7ce57626_141216ignoreE,@object
	.size		_ZN40_INTERNAL_362df1a5_4_k_cu_7ce57626_141214cuda3std3__442_GLOBAL__N__362df1a5_4_k_cu_7ce57626_141216ignoreE,(_ZN40_INTERNAL_362df1a5_4_k_cu_7ce57626_141214cute7productE - _ZN40_INTERNAL_362df1a5_4_k_cu_7ce57626_141214cuda3std3__442_GLOBAL__N__362df1a5_4_k_cu_7ce57626_141216ignoreE)
_ZN40_INTERNAL_362df1a5_4_k_cu_7ce57626_141214cuda3std3__442_GLOBAL__N__362df1a5_4_k_cu_7ce57626_141216ignoreE:
	.zero		1
	.type		_ZN40_INTERNAL_362df1a5_4_k_cu_7ce57626_141214cute7productE,@object
	.size		_ZN40_INTERNAL_362df1a5_4_k_cu_7ce57626_141214cute7productE,(_ZN40_INTERNAL_362df1a5_4_k_cu_7ce57626_141214cuda3std3__45__cpo3endE - _ZN40_INTERNAL_362df1a5_4_k_cu_7ce57626_141214cute7productE)
_ZN40_INTERNAL_362df1a5_4_k_cu_7ce57626_141214cute7productE:
	.zero		1
	.type		_ZN40_INTERNAL_362df1a5_4_k_cu_7ce57626_141214cuda3std3__45__cpo3endE,@object
	.size		_ZN40_INTERNAL_362df1a5_4_k_cu_7ce57626_141214cuda3std3__45__cpo3endE,(_ZN40_INTERNAL_362df1a5_4_k_cu_7ce57626_141214cuda3std3__419piecewise_constructE - _ZN40_INTERNAL_362df1a5_4_k_cu_7ce57626_141214cuda3std3__45__cpo3endE)
_ZN40_INTERNAL_362df1a5_4_k_cu_7ce57626_141214cuda3std3__45__cpo3endE:
	.zero		1
	.type		_ZN40_INTERNAL_362df1a5_4_k_cu_7ce57626_141214cuda3std3__419piecewise_constructE,@object
	.size		_ZN40_INTERNAL_362df1a5_4_k_cu_7ce57626_141214cuda3std3__419piecewise_constructE,(_ZN40_INTERNAL_362df1a5_4_k_cu_7ce57626_141214cuda3std3__45__cpo4cendE - _ZN40_INTERNAL_362df1a5_4_k_cu_7ce57626_141214cuda3std3__419piecewise_constructE)
_ZN40_INTERNAL_362df1a5_4_k_cu_7ce57626_141214cuda3std3__419piecewise_constructE:
	.zero		1
	.type		_ZN40_INTERNAL_362df1a5_4_k_cu_7ce57626_141214cuda3std3__45__cpo4cendE,@object
	.size		_ZN40_INTERNAL_362df1a5_4_k_cu_7ce57626_141214cuda3std3__45__cpo4cendE,(_ZN40_INTERNAL_362df1a5_4_k_cu_7ce57626_141214cuda3std6ranges3__45__cpo4swapE - _ZN40_INTERNAL_362df1a5_4_k_cu_7ce57626_141214cuda3std3__45__cpo4cendE)
_ZN40_INTERNAL_362df1a5_4_k_cu_7ce57626_141214cuda3std3__45__cpo4cendE:
	.zero		1
	.type		_ZN40_INTERNAL_362df1a5_4_k_cu_7ce57626_141214cuda3std6ranges3__45__cpo4swapE,@object
	.size		_ZN40_INTERNAL_362df1a5_4_k_cu_7ce57626_141214cuda3std6ranges3__45__cpo4swapE,(.L_8 - _ZN40_INTERNAL_362df1a5_4_k_cu_7ce57626_141214cuda3std6ranges3__45__cpo4swapE)
_ZN40_INTERNAL_362df1a5_4_k_cu_7ce57626_141214cuda3std6ranges3__45__cpo4swapE:
	.zero		1
.L_8:


//--------------------- .nv.constant0._ZN7cutlass13device_kernelINS_4gemm6kernel13GemmUniversalIN4cute5tupleIJiiiiEEENS1_10collective13CollectiveMmaINS1_34MainloopSm90TmaGmmaWarpSpecializedILi2ENS5_IJNS4_1CILi2EEENSA_ILi1EEESC_EEENS1_35KernelTmaWarpSpecializedCooperativeEEENS5_IJNSA_ILi256EEENSA_ILi80EEESG_EEEaNS5_IJlSC_lEEEaSJ_NS4_8TiledMMAINS4_8MMA_AtomIJNS4_4SM904GMMA26MMA_64x16x32_S32S8S8_SS_TNEEEENS4_6LayoutISD_NS5_IJSC_NSA_ILi0EEESR_EEEEENS5_IJNS4_10UnderscoreESU_SU_EEEEENS4_13SM90_TMA_LOADENS4_14ComposedLayoutINS4_7SwizzleILi3ELi4ELi3EEENS4_18smem_ptr_flag_bitsILi8EEENSQ_INS5_IJNSA_ILi8EEENSA_ILi128EEEEEENS5_IJS14_SC_EEEEEEEvNS4_8identityENS4_23SM90_TMA_LOAD_MULTICASTES18_vS19_EENS_8epilogue10collective6detail29Sm90TmaWarpSpecializedAdapterINS1D_15DefaultEpilogueIaSJ_SJ_NS1C_6thread17LinearCombinationIaLi1EiiLNS1H_9ScaleType4KindE0ELNS_15FloatRoundStyleE2EaEENS1_15EpilogueDefaultEEEEEvvEEEEvNT_6ParamsE --------------------------
	.section	.nv.constant0._ZN7cutlass13device_kernelINS_4gemm6kernel13GemmUniversalIN4cute5tupleIJiiiiEEENS1_10collective13CollectiveMmaINS1_34MainloopSm90TmaGmmaWarpSpecializedILi2ENS5_IJNS4_1CILi2EEENSA_ILi1EEESC_EEENS1_35KernelTmaWarpSpecializedCooperativeEEENS5_IJNSA_ILi256EEENSA_ILi80EEESG_EEEaNS5_IJlSC_lEEEaSJ_NS4_8TiledMMAINS4_8MMA_AtomIJNS4_4SM904GMMA26MMA_64x16x32_S32S8S8_SS_TNEEEENS4_6LayoutISD_NS5_IJSC_NSA_ILi0EEESR_EEEEENS5_IJNS4_10UnderscoreESU_SU_EEEEENS4_13SM90_TMA_LOADENS4_14ComposedLayoutINS4_7SwizzleILi3ELi4ELi3EEENS4_18smem_ptr_flag_bitsILi8EEENSQ_INS5_IJNSA_ILi8EEENSA_ILi128EEEEEENS5_IJS14_SC_EEEEEEEvNS4_8identityENS4_23SM90_TMA_LOAD_MULTICASTES18_vS19_EENS_8epilogue10collective6detail29Sm90TmaWarpSpecializedAdapterINS1D_15DefaultEpilogueIaSJ_SJ_NS1C_6thread17LinearCombinationIaLi1EiiLNS1H_9ScaleType4KindE0ELNS_15FloatRoundStyleE2EaEENS1_15EpilogueDefaultEEEEEvvEEEEvNT_6ParamsE,"a",@progbits
	.sectionflags	@""
	.align	4
.nv.constant0._ZN7cutlass13device_kernelINS_4gemm6kernel13GemmUniversalIN4cute5tupleIJiiiiEEENS1_10collective13CollectiveMmaINS1_34MainloopSm90TmaGmmaWarpSpecializedILi2ENS5_IJNS4_1CILi2EEENSA_ILi1EEESC_EEENS1_35KernelTmaWarpSpecializedCooperativeEEENS5_IJNSA_ILi256EEENSA_ILi80EEESG_EEEaNS5_IJlSC_lEEEaSJ_NS4_8TiledMMAINS4_8MMA_AtomIJNS4_4SM904GMMA26MMA_64x16x32_S32S8S8_SS_TNEEEENS4_6LayoutISD_NS5_IJSC_NSA_ILi0EEESR_EEEEENS5_IJNS4_10UnderscoreESU_SU_EEEEENS4_13SM90_TMA_LOADENS4_14ComposedLayoutINS4_7SwizzleILi3ELi4ELi3EEENS4_18smem_ptr_flag_bitsILi8EEENSQ_INS5_IJNSA_ILi8EEENSA_ILi128EEEEEENS5_IJS14_SC_EEEEEEEvNS4_8identityENS4_23SM90_TMA_LOAD_MULTICASTES18_vS19_EENS_8epilogue10collective6detail29Sm90TmaWarpSpecializedAdapterINS1D_15DefaultEpilogueIaSJ_SJ_NS1C_6thread17LinearCombinationIaLi1EiiLNS1H_9ScaleType4KindE0ELNS_15FloatRoundStyleE2EaEENS1_15EpilogueDefaultEEEEEvvEEEEvNT_6ParamsE:
	.zero		1664


//--------------------- SYMBOLS --------------------------

	.type		.nv.reservedSmem.offset0,@object
	.size		.nv.reservedSmem.offset0,0x4
	.type		__assertfail,@function
